// auto-generated by cutlass_sweep.gemm — config: {"arch": "sm_90", "cluster_m": 1, "cluster_n": 1, "dtype": "fp16", "stages": 0, "tile_k": 32, "tile_m": 256, "tile_n": 256}
#include "cutlass/cutlass.h"
#include "cutlass/gemm/collective/collective_builder.hpp"
#include "cutlass/gemm/device/gemm_universal_adapter.h"
#include "cutlass/gemm/kernel/gemm_universal.hpp"
#include "cutlass/epilogue/collective/collective_builder.hpp"

using ElemA = cutlass::half_t;
using ElemB = cutlass::half_t;
using ElemCD = cutlass::half_t;
using Acc  = float;
using TileShape    = cute::Shape<cute::_256, cute::_256, cute::_32>;
using ClusterShape = cute::Shape<cute::_1, cute::_1, cute::_1>;

using CollectiveEpilogue = typename cutlass::epilogue::collective::CollectiveBuilder<
    cutlass::arch::Sm90, cutlass::arch::OpClassTensorOp,
    TileShape, ClusterShape,
    cutlass::epilogue::collective::EpilogueTileAuto,
    Acc, Acc,
    ElemCD, cutlass::layout::RowMajor, 128 / cutlass::sizeof_bits<ElemCD>::value,
    ElemCD, cutlass::layout::RowMajor, 128 / cutlass::sizeof_bits<ElemCD>::value,
    cutlass::epilogue::collective::EpilogueScheduleAuto
  >::CollectiveOp;

using CollectiveMainloop = typename cutlass::gemm::collective::CollectiveBuilder<
    cutlass::arch::Sm90, cutlass::arch::OpClassTensorOp,
    ElemA, cutlass::layout::RowMajor, 128 / cutlass::sizeof_bits<ElemA>::value,
    ElemB, cutlass::layout::ColumnMajor, 128 / cutlass::sizeof_bits<ElemB>::value,
    Acc,
    TileShape, ClusterShape,
    cutlass::gemm::collective::StageCountAutoCarveout<static_cast<int>(sizeof(typename CollectiveEpilogue::SharedStorage))>,
    cutlass::gemm::collective::KernelScheduleAuto
  >::CollectiveOp;

using GemmKernel = cutlass::gemm::kernel::GemmUniversal<
    cute::Shape<int,int,int,int>,
    CollectiveMainloop,
    CollectiveEpilogue
>;
using Gemm = cutlass::gemm::device::GemmUniversalAdapter<GemmKernel>;

// Force the device kernel symbol into the cubin without needing a host main.
auto* _anchor = &cutlass::device_kernel<GemmKernel>;


// ===== COMPILED SASS (sm_90a) =====

	.target	sm_90a

	.elftype	@"ET_EXEC"


//--------------------- .note.nv.tkinfo           --------------------------
	.section	.note.nv.tkinfo,"",@"SHT_NOTE"
	.sectionflags	@"SHF_NOTE_NV_TKINFO"
	.tkinfo
        /*0018*/ 	.word	0x00000002
        /*0030*/ 	.string	""
        /*0030*/ 	.string	"ptxas"
        /*0030*/ 	.string	"Cuda compilation tools, release 13.0, V13.0.88"
        /*0030*/ 	.string	"Build cuda_13.0.r13.0/compiler.36424714_0"
        /*0030*/ 	.string	"-arch sm_90a -m 64 "



//--------------------- .note.nv.cuinfo           --------------------------
	.section	.note.nv.cuinfo,"",@"SHT_NOTE"
	.sectionflags	@"SHF_NOTE_NV_CUINFO"
        /*0018*/ 	.short	0x0002
        /*001a*/ 	.short	0x005a
        /*001c*/ 	.short	0x0082
	.zero		2


//--------------------- .nv.info                  --------------------------
	.section	.nv.info,"",@"SHT_CUDA_INFO"
	.align	4


	//----- nvinfo : EIATTR_REGCOUNT
	.align		4
        /*0000*/ 	.byte	0x04, 0x2f
        /*0002*/ 	.short	(.L_15 - .L_14)
	.align		4
.L_14:
        /*0004*/ 	.word	index@(_ZN7cutlass13device_kernelINS_4gemm6kernel13GemmUniversalIN4cute5tupleIJiiiiEEENS1_10collective13CollectiveMmaINS1_34MainloopSm90TmaGmmaWarpSpecializedILi7ENS5_IJNS4_1CILi1EEESB_SB_EEENS1_35KernelTmaWarpSpecializedCooperativeEEENS5_IJNSA_ILi256EEESF_NSA_ILi32EEEEEENS_6half_tENS5_IJlSB_lEEESI_SJ_NS4_8TiledMMAINS4_8MMA_AtomIJNS4_4SM904GMMA26MMA_64x256x16_F32F16F16_SSILNSN_5MajorE0ELSP_0ELNSN_7ScaleInE1ELSQ_1EEEEEENS4_6LayoutINS5_IJNSA_ILi2EEESB_SB_EEENS5_IJSB_NSA_ILi0EEESW_EEEEENS5_IJNS4_10UnderscoreESZ_SZ_EEEEENS4_13SM90_TMA_LOADENS4_14ComposedLayoutINS4_7SwizzleILi2ELi4ELi3EEENS4_18smem_ptr_flag_bitsILi16EEENST_INS5_IJNSA_ILi8EEESG_EEENS5_IJSG_SB_EEEEEEEvNS4_8identityES12_S1C_vS1D_EENS_8epilogue10collective6detail29Sm90TmaWarpSpecializedAdapterINS1G_15DefaultEpilogueISI_SJ_SJ_NS1F_6thread17LinearCombinationISI_Li1EffLNS1K_9ScaleType4KindE0ELNS_15FloatRoundStyleE2ESI_EENS1_15EpilogueDefaultEEEEEvvEEEEvNT_6ParamsE)
        /*0008*/ 	.word	0x000000a8


	//----- nvinfo : EIATTR_FRAME_SIZE
	.align		4
.L_15:
        /*000c*/ 	.byte	0x04, 0x11
        /*000e*/ 	.short	(.L_17 - .L_16)
	.align		4
.L_16:
        /*0010*/ 	.word	index@(_ZN7cutlass13device_kernelINS_4gemm6kernel13GemmUniversalIN4cute5tupleIJiiiiEEENS1_10collective13CollectiveMmaINS1_34MainloopSm90TmaGmmaWarpSpecializedILi7ENS5_IJNS4_1CILi1EEESB_SB_EEENS1_35KernelTmaWarpSpecializedCooperativeEEENS5_IJNSA_ILi256EEESF_NSA_ILi32EEEEEENS_6half_tENS5_IJlSB_lEEESI_SJ_NS4_8TiledMMAINS4_8MMA_AtomIJNS4_4SM904GMMA26MMA_64x256x16_F32F16F16_SSILNSN_5MajorE0ELSP_0ELNSN_7ScaleInE1ELSQ_1EEEEEENS4_6LayoutINS5_IJNSA_ILi2EEESB_SB_EEENS5_IJSB_NSA_ILi0EEESW_EEEEENS5_IJNS4_10UnderscoreESZ_SZ_EEEEENS4_13SM90_TMA_LOADENS4_14ComposedLayoutINS4_7SwizzleILi2ELi4ELi3EEENS4_18smem_ptr_flag_bitsILi16EEENST_INS5_IJNSA_ILi8EEESG_EEENS5_IJSG_SB_EEEEEEEvNS4_8identityES12_S1C_vS1D_EENS_8epilogue10collective6detail29Sm90TmaWarpSpecializedAdapterINS1G_15DefaultEpilogueISI_SJ_SJ_NS1F_6thread17LinearCombinationISI_Li1EffLNS1K_9ScaleType4KindE0ELNS_15FloatRoundStyleE2ESI_EENS1_15EpilogueDefaultEEEEEvvEEEEvNT_6ParamsE)
        /*0014*/ 	.word	0x000004c0


	//----- nvinfo : EIATTR_MIN_STACK_SIZE
	.align		4
.L_17:
        /*0018*/ 	.byte	0x04, 0x12
        /*001a*/ 	.short	(.L_19 - .L_18)
	.align		4
.L_18:
        /*001c*/ 	.word	index@(_ZN7cutlass13device_kernelINS_4gemm6kernel13GemmUniversalIN4cute5tupleIJiiiiEEENS1_10collective13CollectiveMmaINS1_34MainloopSm90TmaGmmaWarpSpecializedILi7ENS5_IJNS4_1CILi1EEESB_SB_EEENS1_35KernelTmaWarpSpecializedCooperativeEEENS5_IJNSA_ILi256EEESF_NSA_ILi32EEEEEENS_6half_tENS5_IJlSB_lEEESI_SJ_NS4_8TiledMMAINS4_8MMA_AtomIJNS4_4SM904GMMA26MMA_64x256x16_F32F16F16_SSILNSN_5MajorE0ELSP_0ELNSN_7ScaleInE1ELSQ_1EEEEEENS4_6LayoutINS5_IJNSA_ILi2EEESB_SB_EEENS5_IJSB_NSA_ILi0EEESW_EEEEENS5_IJNS4_10UnderscoreESZ_SZ_EEEEENS4_13SM90_TMA_LOADENS4_14ComposedLayoutINS4_7SwizzleILi2ELi4ELi3EEENS4_18smem_ptr_flag_bitsILi16EEENST_INS5_IJNSA_ILi8EEESG_EEENS5_IJSG_SB_EEEEEEEvNS4_8identityES12_S1C_vS1D_EENS_8epilogue10collective6detail29Sm90TmaWarpSpecializedAdapterINS1G_15DefaultEpilogueISI_SJ_SJ_NS1F_6thread17LinearCombinationISI_Li1EffLNS1K_9ScaleType4KindE0ELNS_15FloatRoundStyleE2ESI_EENS1_15EpilogueDefaultEEEEEvvEEEEvNT_6ParamsE)
        /*0020*/ 	.word	0x000004c0
.L_19:


//--------------------- .nv.compat                --------------------------
	.section	.nv.compat,"",@"SHT_CUDA_COMPAT_INFO"
	.align	4
        /*0000*/ 	.byte	0x02, 0x09, 0x01, 0x00, 0x02, 0x02, 0x04, 0x00, 0x02, 0x05, 0x05, 0x00, 0x03, 0x07, 0x01, 0x01
        /*0010*/ 	.byte	0x02, 0x03, 0x01, 0x00, 0x02, 0x06, 0x01, 0x00, 0x04, 0x0b, 0x08, 0x00, 0x00, 0x00, 0x00, 0x00
        /*0020*/ 	.byte	0x00, 0x00, 0x00, 0x00


//--------------------- .nv.info._ZN7cutlass13device_kernelINS_4gemm6kernel13GemmUniversalIN4cute5tupleIJiiiiEEENS1_10collective13CollectiveMmaINS1_34MainloopSm90TmaGmmaWarpSpecializedILi7ENS5_IJNS4_1CILi1EEESB_SB_EEENS1_35KernelTmaWarpSpecializedCooperativeEEENS5_IJNSA_ILi256EEESF_NSA_ILi32EEEEEENS_6half_tENS5_IJlSB_lEEESI_SJ_NS4_8TiledMMAINS4_8MMA_AtomIJNS4_4SM904GMMA26MMA_64x256x16_F32F16F16_SSILNSN_5MajorE0ELSP_0ELNSN_7ScaleInE1ELSQ_1EEEEEENS4_6LayoutINS5_IJNSA_ILi2EEESB_SB_EEENS5_IJSB_NSA_ILi0EEESW_EEEEENS5_IJNS4_10UnderscoreESZ_SZ_EEEEENS4_13SM90_TMA_LOADENS4_14ComposedLayoutINS4_7SwizzleILi2ELi4ELi3EEENS4_18smem_ptr_flag_bitsILi16EEENST_INS5_IJNSA_ILi8EEESG_EEENS5_IJSG_SB_EEEEEEEvNS4_8identityES12_S1C_vS1D_EENS_8epilogue10collective6detail29Sm90TmaWarpSpecializedAdapterINS1G_15DefaultEpilogueISI_SJ_SJ_NS1F_6thread17LinearCombinationISI_Li1EffLNS1K_9ScaleType4KindE0ELNS_15FloatRoundStyleE2ESI_EENS1_15EpilogueDefaultEEEEEvvEEEEvNT_6ParamsE --------------------------
	.section	.nv.info._ZN7cutlass13device_kernelINS_4gemm6kernel13GemmUniversalIN4cute5tupleIJiiiiEEENS1_10collective13CollectiveMmaINS1_34MainloopSm90TmaGmmaWarpSpecializedILi7ENS5_IJNS4_1CILi1EEESB_SB_EEENS1_35KernelTmaWarpSpecializedCooperativeEEENS5_IJNSA_ILi256EEESF_NSA_ILi32EEEEEENS_6half_tENS5_IJlSB_lEEESI_SJ_NS4_8TiledMMAINS4_8MMA_AtomIJNS4_4SM904GMMA26MMA_64x256x16_F32F16F16_SSILNSN_5MajorE0ELSP_0ELNSN_7ScaleInE1ELSQ_1EEEEEENS4_6LayoutINS5_IJNSA_ILi2EEESB_SB_EEENS5_IJSB_NSA_ILi0EEESW_EEEEENS5_IJNS4_10UnderscoreESZ_SZ_EEEEENS4_13SM90_TMA_LOADENS4_14ComposedLayoutINS4_7SwizzleILi2ELi4ELi3EEENS4_18smem_ptr_flag_bitsILi16EEENST_INS5_IJNSA_ILi8EEESG_EEENS5_IJSG_SB_EEEEEEEvNS4_8identityES12_S1C_vS1D_EENS_8epilogue10collective6detail29Sm90TmaWarpSpecializedAdapterINS1G_15DefaultEpilogueISI_SJ_SJ_NS1F_6thread17LinearCombinationISI_Li1EffLNS1K_9ScaleType4KindE0ELNS_15FloatRoundStyleE2ESI_EENS1_15EpilogueDefaultEEEEEvvEEEEvNT_6ParamsE,"",@"SHT_CUDA_INFO"
	.sectionflags	@""
	.align	4


	//----- nvinfo : EIATTR_CUDA_API_VERSION
	.align		4
        /*0000*/ 	.byte	0x04, 0x37
        /*0002*/ 	.short	(.L_21 - .L_20)
.L_20:
        /*0004*/ 	.word	0x00000082


	//----- nvinfo : EIATTR_KPARAM_INFO
	.align		4
.L_21:
        /*0008*/ 	.byte	0x04, 0x17
        /*000a*/ 	.short	(.L_23 - .L_22)
.L_22:
        /*000c*/ 	.word	0x00000000
        /*0010*/ 	.short	0x0000
        /*0012*/ 	.short	0x0070
        /*0014*/ 	.byte	0x00, 0xf0, 0x01, 0x10


	//----- nvinfo : EIATTR_SPARSE_MMA_MASK
	.align		4
.L_23:
        /*0018*/ 	.byte	0x03, 0x50
        /*001a*/ 	.short	0x0000


	//----- nvinfo : EIATTR_MAXREG_COUNT
	.align		4
        /*001c*/ 	.byte	0x03, 0x1b
        /*001e*/ 	.short	0x00a8


	//----- nvinfo : EIATTR_NUM_BARRIERS
	.align		4
        /*0020*/ 	.byte	0x02, 0x4c
        /*0022*/ 	.byte	0x01
	.zero		1


	//----- nvinfo : EIATTR_EXTERNS
	.align		4
        /*0024*/ 	.byte	0x04, 0x0f
        /*0026*/ 	.short	(.L_25 - .L_24)


	//   ....[0]....
	.align		4
.L_24:
        /*0028*/ 	.word	index@(__assertfail)


	//----- nvinfo : EIATTR_ANNOTATIONS
	.align		4
.L_25:
        /*002c*/ 	.byte	0x04, 0x55
        /*002e*/ 	.short	(.L_27 - .L_26)


	//   ....[0]....
.L_26:
        /*0030*/ 	.word	0x00000001
        /*0034*/ 	.byte	0xf0, 0x06, 0x00, 0x00, 0x01, 0x00, 0x00, 0x00, 0x10, 0x07, 0x00, 0x00, 0x01, 0x00, 0x00, 0x00
        /* <DEDUP_REMOVED lines=377> */
        /*17d4*/ 	.byte	0xd0, 0x6d, 0x01, 0x00


	//----- nvinfo : EIATTR_MERCURY_ISA_VERSION
	.align		4
.L_27:
        /*17d8*/ 	.byte	0x03, 0x5f
        /*17da*/ 	.short	0x0101


	//----- nvinfo : EIATTR_INT_WARP_WIDE_INSTR_OFFSETS
	.align		4
        /*17dc*/ 	.byte	0x04, 0x31
        /*17de*/ 	.short	(.L_29 - .L_28)


	//   ....[0]....
.L_28:
        /*17e0*/ 	.word	0x00000560


	//   ....[1]....
        /*17e4*/ 	.word	0x00000570


	//   ....[2]....
        /*17e8*/ 	.word	0x00000600


	//----- nvinfo : EIATTR_COOP_GROUP_MASK_REGIDS
	.align		4
.L_29:
        /*17ec*/ 	.byte	0x04, 0x29
        /*17ee*/ 	.short	(.L_31 - .L_30)


	//   ....[0]....
.L_30:
        /*17f0*/ 	.word	0xffffffff


	//   ....[1]....
        /*17f4*/ 	.word	0xffffffff


	//   ....[2]....
        /*17f8*/ 	.word	0xffffffff


	//   ....[3]....
        /*17fc*/ 	.word	0xffffffff


	//   ....[4]....
        /*1800*/ 	.word	0xffffffff


	//----- nvinfo : EIATTR_COOP_GROUP_INSTR_OFFSETS
	.align		4
.L_31:
        /*1804*/ 	.byte	0x04, 0x28
        /*1806*/ 	.short	(.L_33 - .L_32)


	//   ....[0]....
.L_32:
        /*1808*/ 	.word	0x00000070


	//   ....[1]....
        /*180c*/ 	.word	0x00000080


	//   ....[2]....
        /*1810*/ 	.word	0x000001a0


	//   ....[3]....
        /*1814*/ 	.word	0x00000410


	//   ....[4]....
        /*1818*/ 	.word	0x000011d0


	//----- nvinfo : EIATTR_REG_RECONFIG
	.align		4
.L_33:
        /*181c*/ 	.byte	0x01, 0x54
	.zero		2


	//----- nvinfo : EIATTR_SYSCALL_OFFSETS
	.align		4
        /*1820*/ 	.byte	0x04, 0x46
        /*1822*/ 	.short	(.L_35 - .L_34)


	//   ....[0]....
.L_34:
        /*1824*/ 	.word	0x00001380


	//----- nvinfo : EIATTR_MBARRIER_INSTR_OFFSETS
	.align		4
.L_35:
        /*1828*/ 	.byte	0x04, 0x39
        /*182a*/ 	.short	(.L_37 - .L_36)


	//   ....[0]....
.L_36:
        /*182c*/ 	.word	0x00000320
        /*1830*/ 	.word	0x000000ff
        /*1834*/ 	.word	0x00000000
        /*1838*/ 	.short	0x0100
        /*183a*/ 	.byte	0x08
	.zero		1


	//   ....[1]....
        /*183c*/ 	.word	0x00000330
        /*1840*/ 	.word	0x000000ff
        /*1844*/ 	.word	0x00000038
        /*1848*/ 	.short	0x0100
        /*184a*/ 	.byte	0x08
	.zero		1


	//   ....[2]....
        /*184c*/ 	.word	0x00000340
        /*1850*/ 	.word	0x000000ff
        /*1854*/ 	.word	0x00000008
        /*1858*/ 	.short	0x0100
        /*185a*/ 	.byte	0x08
	.zero		1


	//   ....[3]....
        /*185c*/ 	.word	0x00000350
        /*1860*/ 	.word	0x000000ff
        /*1864*/ 	.word	0x00000040
        /*1868*/ 	.short	0x0100
        /*186a*/ 	.byte	0x08
	.zero		1


	//   ....[4]....
        /*186c*/ 	.word	0x00000360
        /*1870*/ 	.word	0x000000ff
        /*1874*/ 	.word	0x00000010
        /*1878*/ 	.short	0x0100
        /*187a*/ 	.byte	0x08
	.zero		1


	//   ....[5]....
        /*187c*/ 	.word	0x00000370
        /*1880*/ 	.word	0x000000ff
        /*1884*/ 	.word	0x00000048
        /*1888*/ 	.short	0x0100
        /*188a*/ 	.byte	0x08
	.zero		1


	//   ....[6]....
        /*188c*/ 	.word	0x00000380
        /*1890*/ 	.word	0x000000ff
        /*1894*/ 	.word	0x00000018
        /*1898*/ 	.short	0x0100
        /*189a*/ 	.byte	0x08
	.zero		1


	//   ....[7]....
        /*189c*/ 	.word	0x00000390
        /*18a0*/ 	.word	0x000000ff
        /*18a4*/ 	.word	0x00000050
        /*18a8*/ 	.short	0x0100
        /*18aa*/ 	.byte	0x08
	.zero		1


	//   ....[8]....
        /*18ac*/ 	.word	0x000003a0
        /*18b0*/ 	.word	0x000000ff
        /*18b4*/ 	.word	0x00000020
        /*18b8*/ 	.short	0x0100
        /*18ba*/ 	.byte	0x08
	.zero		1


	//   ....[9]....
        /*18bc*/ 	.word	0x000003b0
        /*18c0*/ 	.word	0x000000ff
        /*18c4*/ 	.word	0x00000058
        /*18c8*/ 	.short	0x0100
        /*18ca*/ 	.byte	0x08
	.zero		1


	//   ....[10]....
        /*18cc*/ 	.word	0x000003c0
        /*18d0*/ 	.word	0x000000ff
        /*18d4*/ 	.word	0x00000028
        /*18d8*/ 	.short	0x0100
        /*18da*/ 	.byte	0x08
	.zero		1


	//   ....[11]....
        /*18dc*/ 	.word	0x000003d0
        /*18e0*/ 	.word	0x000000ff
        /*18e4*/ 	.word	0x00000060
        /*18e8*/ 	.short	0x0100
        /*18ea*/ 	.byte	0x08
	.zero		1


	//   ....[12]....
        /*18ec*/ 	.word	0x000003e0
        /*18f0*/ 	.word	0x000000ff
        /*18f4*/ 	.word	0x00000030
        /*18f8*/ 	.short	0x0100
        /*18fa*/ 	.byte	0x08
	.zero		1


	//   ....[13]....
        /*18fc*/ 	.word	0x000003f0
        /*1900*/ 	.word	0x000000ff
        /*1904*/ 	.word	0x00000068
        /*1908*/ 	.short	0x0100
        /*190a*/ 	.byte	0x08
	.zero		1


	//   ....[14]....
        /*190c*/ 	.word	0x00000680
        /*1910*/ 	.word	0x000000ff
        /*1914*/ 	.word	0x00000080
        /*1918*/ 	.short	0x0100
        /*191a*/ 	.byte	0x10
	.zero		1


	//   ....[15]....
        /*191c*/ 	.word	0x00000720
        /*1920*/ 	.word	0x000000ff
        /*1924*/ 	.word	0x00000088
        /*1928*/ 	.short	0x0100
        /*192a*/ 	.byte	0x10
	.zero		1


	//   ....[16]....
        /*192c*/ 	.word	0x00001420
        /*1930*/ 	.word	0x00000003
        /*1934*/ 	.word	0x00000000
        /*1938*/ 	.short	0x010a
        /*193a*/ 	.byte	0x3f
	.zero		1


	//   ....[17]....
        /*193c*/ 	.word	0x00001460
        /*1940*/ 	.word	0x00000003
        /*1944*/ 	.word	0x00000000
        /*1948*/ 	.short	0x010a
        /*194a*/ 	.byte	0x3f
	.zero		1


	//   ....[18]....
        /*194c*/ 	.word	0x00002a00
        /*1950*/ 	.word	0x000000ff
        /*1954*/ 	.word	0x00000000
        /*1958*/ 	.short	0x010a
        /*195a*/ 	.byte	0x04
	.zero		1


	//   ....[19]....
        /*195c*/ 	.word	0x00002a40
        /*1960*/ 	.word	0x000000ff
        /*1964*/ 	.word	0x00000000
        /*1968*/ 	.short	0x010a
        /*196a*/ 	.byte	0x04
	.zero		1


	//   ....[20]....
        /*196c*/ 	.word	0x00004a80
        /*1970*/ 	.word	0x000000ff
        /*1974*/ 	.word	0x00000000
        /*1978*/ 	.short	0x0101
        /*197a*/ 	.byte	0x04
	.zero		1


	//   ....[21]....
        /*197c*/ 	.word	0x00004cb0
        /*1980*/ 	.word	0x000000ff
        /*1984*/ 	.word	0x00000000
        /*1988*/ 	.short	0x0101
        /*198a*/ 	.byte	0x04
	.zero		1


	//   ....[22]....
        /*198c*/ 	.word	0x00016960
        /*1990*/ 	.word	0x0000000a
        /*1994*/ 	.word	0x00000038
        /*1998*/ 	.short	0x010a
        /*199a*/ 	.byte	0x3f
	.zero		1


	//   ....[23]....
        /*199c*/ 	.word	0x00016ce0
        /*19a0*/ 	.word	0x00000003
        /*19a4*/ 	.word	0x00000088
        /*19a8*/ 	.short	0x0101
        /*19aa*/ 	.byte	0x3f
	.zero		1


	//   ....[24]....
        /*19ac*/ 	.word	0x000174d0
        /*19b0*/ 	.word	0x00000005
        /*19b4*/ 	.word	0x00000000
        /*19b8*/ 	.short	0x010a
        /*19ba*/ 	.byte	0x3f
	.zero		1


	//   ....[25]....
        /*19bc*/ 	.word	0x00017560
        /*19c0*/ 	.word	0x00000007
        /*19c4*/ 	.word	0x00000000
        /*19c8*/ 	.short	0x010a
        /*19ca*/ 	.byte	0x3f
	.zero		1


	//   ....[26]....
        /*19cc*/ 	.word	0x000175f0
        /*19d0*/ 	.word	0x00000007
        /*19d4*/ 	.word	0x00000000
        /*19d8*/ 	.short	0x010a
        /*19da*/ 	.byte	0x3f
	.zero		1


	//   ....[27]....
        /*19dc*/ 	.word	0x00017680
        /*19e0*/ 	.word	0x00000007
        /*19e4*/ 	.word	0x00000000
        /*19e8*/ 	.short	0x010a
        /*19ea*/ 	.byte	0x3f
	.zero		1


	//   ....[28]....
        /*19ec*/ 	.word	0x00017710
        /*19f0*/ 	.word	0x00000007
        /*19f4*/ 	.word	0x00000000
        /*19f8*/ 	.short	0x010a
        /*19fa*/ 	.byte	0x3f
	.zero		1


	//   ....[29]....
        /*19fc*/ 	.word	0x000177a0
        /*1a00*/ 	.word	0x00000007
        /*1a04*/ 	.word	0x00000000
        /*1a08*/ 	.short	0x010a
        /*1a0a*/ 	.byte	0x3f
	.zero		1


	//   ....[30]....
        /*1a0c*/ 	.word	0x00017830
        /*1a10*/ 	.word	0x00000003
        /*1a14*/ 	.word	0x00000000
        /*1a18*/ 	.short	0x010a
        /*1a1a*/ 	.byte	0x3f
	.zero		1


	//   ....[31]....
        /*1a1c*/ 	.word	0x00017890
        /*1a20*/ 	.word	0x00000003
        /*1a24*/ 	.word	0x00000000
        /*1a28*/ 	.short	0x010a
        /*1a2a*/ 	.byte	0x3f
	.zero		1


	//   ....[32]....
        /*1a2c*/ 	.word	0x000178f0
        /*1a30*/ 	.word	0x00000005
        /*1a34*/ 	.word	0x00000000
        /*1a38*/ 	.short	0x010a
        /*1a3a*/ 	.byte	0x3f
	.zero		1


	//   ....[33]....
        /*1a3c*/ 	.word	0x000179c0
        /*1a40*/ 	.word	0x0000000a
        /*1a44*/ 	.word	0x00000038
        /*1a48*/ 	.short	0x010a
        /*1a4a*/ 	.byte	0x3f
	.zero		1


	//   ....[34]....
        /*1a4c*/ 	.word	0x00017a90
        /*1a50*/ 	.word	0x00000005
        /*1a54*/ 	.word	0x00000000
        /*1a58*/ 	.short	0x010a
        /*1a5a*/ 	.byte	0x3f
	.zero		1


	//   ....[35]....
        /*1a5c*/ 	.word	0x00017ae0
        /*1a60*/ 	.word	0x00000007
        /*1a64*/ 	.word	0x00000000
        /*1a68*/ 	.short	0x010a
        /*1a6a*/ 	.byte	0x3f
	.zero		1


	//   ....[36]....
        /*1a6c*/ 	.word	0x00017b30
        /*1a70*/ 	.word	0x00000007
        /*1a74*/ 	.word	0x00000000
        /*1a78*/ 	.short	0x010a
        /*1a7a*/ 	.byte	0x3f
	.zero		1


	//   ....[37]....
        /*1a7c*/ 	.word	0x00017b80
        /*1a80*/ 	.word	0x00000007
        /*1a84*/ 	.word	0x00000000
        /*1a88*/ 	.short	0x010a
        /*1a8a*/ 	.byte	0x3f
	.zero		1


	//   ....[38]....
        /*1a8c*/ 	.word	0x00017bd0
        /*1a90*/ 	.word	0x00000007
        /*1a94*/ 	.word	0x00000000
        /*1a98*/ 	.short	0x010a
        /*1a9a*/ 	.byte	0x3f
	.zero		1


	//   ....[39]....
        /*1a9c*/ 	.word	0x00017c20
        /*1aa0*/ 	.word	0x00000007
        /*1aa4*/ 	.word	0x00000000
        /*1aa8*/ 	.short	0x010a
        /*1aaa*/ 	.byte	0x3f
	.zero		1


	//----- nvinfo : EIATTR_NUM_MBARRIERS
	.align		4
.L_37:
        /*1aac*/ 	.byte	0x03, 0x38
        /*1aae*/ 	.short	0x0010


	//----- nvinfo : EIATTR_EXIT_INSTR_OFFSETS
	.align		4
        /*1ab0*/ 	.byte	0x04, 0x1c
        /*1ab2*/ 	.short	(.L_39 - .L_38)


	//   ....[0]....
.L_38:
        /*1ab4*/ 	.word	0x00000780


	//   ....[1]....
        /*1ab8*/ 	.word	0x000010f0


	//   ....[2]....
        /*1abc*/ 	.word	0x00015ee0


	//   ....[3]....
        /*1ac0*/ 	.word	0x000165f0


	//   ....[4]....
        /*1ac4*/ 	.word	0x00017880


	//----- nvinfo : EIATTR_MAX_THREADS
	.align		4
.L_39:
        /*1ac8*/ 	.byte	0x04, 0x05
        /*1aca*/ 	.short	(.L_41 - .L_40)
.L_40:
        /*1acc*/ 	.word	0x00000180
        /*1ad0*/ 	.word	0x00000001
        /*1ad4*/ 	.word	0x00000001


	//----- nvinfo : EIATTR_CRS_STACK_SIZE
	.align		4
.L_41:
        /*1ad8*/ 	.byte	0x04, 0x1e
        /*1ada*/ 	.short	(.L_43 - .L_42)
.L_42:
        /*1adc*/ 	.word	0x00000000


	//----- nvinfo : EIATTR_CBANK_PARAM_SIZE
	.align		4
.L_43:
        /*1ae0*/ 	.byte	0x03, 0x19
        /*1ae2*/ 	.short	0x0470


	//----- nvinfo : EIATTR_PARAM_CBANK
	.align		4
        /*1ae4*/ 	.byte	0x04, 0x0a
        /*1ae6*/ 	.short	(.L_45 - .L_44)
	.align		4
.L_44:
        /*1ae8*/ 	.word	index@(.nv.constant0._ZN7cutlass13device_kernelINS_4gemm6kernel13GemmUniversalIN4cute5tupleIJiiiiEEENS1_10collective13CollectiveMmaINS1_34MainloopSm90TmaGmmaWarpSpecializedILi7ENS5_IJNS4_1CILi1EEESB_SB_EEENS1_35KernelTmaWarpSpecializedCooperativeEEENS5_IJNSA_ILi256EEESF_NSA_ILi32EEEEEENS_6half_tENS5_IJlSB_lEEESI_SJ_NS4_8TiledMMAINS4_8MMA_AtomIJNS4_4SM904GMMA26MMA_64x256x16_F32F16F16_SSILNSN_5MajorE0ELSP_0ELNSN_7ScaleInE1ELSQ_1EEEEEENS4_6LayoutINS5_IJNSA_ILi2EEESB_SB_EEENS5_IJSB_NSA_ILi0EEESW_EEEEENS5_IJNS4_10UnderscoreESZ_SZ_EEEEENS4_13SM90_TMA_LOADENS4_14ComposedLayoutINS4_7SwizzleILi2ELi4ELi3EEENS4_18smem_ptr_flag_bitsILi16EEENST_INS5_IJNSA_ILi8EEESG_EEENS5_IJSG_SB_EEEEEEEvNS4_8identityES12_S1C_vS1D_EENS_8epilogue10collective6detail29Sm90TmaWarpSpecializedAdapterINS1G_15DefaultEpilogueISI_SJ_SJ_NS1F_6thread17LinearCombinationISI_Li1EffLNS1K_9ScaleType4KindE0ELNS_15FloatRoundStyleE2ESI_EENS1_15EpilogueDefaultEEEEEvvEEEEvNT_6ParamsE)
        /*1aec*/ 	.short	0x0210
        /*1aee*/ 	.short	0x0470


	//----- nvinfo : EIATTR_SW_WAR
	.align		4
.L_45:
        /*1af0*/ 	.byte	0x04, 0x36
        /*1af2*/ 	.short	(.L_47 - .L_46)
.L_46:
        /*1af4*/ 	.word	0x00000008
.L_47:


//--------------------- .nv.callgraph             --------------------------
	.section	.nv.callgraph,"",@"SHT_CUDA_CALLGRAPH"
	.align	4
	.sectionentsize	8
	.align		4
        /*0000*/ 	.word	0x00000000
	.align		4
        /*0004*/ 	.word	0xffffffff
	.align		4
        /*0008*/ 	.word	index@(_ZN7cutlass13device_kernelINS_4gemm6kernel13GemmUniversalIN4cute5tupleIJiiiiEEENS1_10collective13CollectiveMmaINS1_34MainloopSm90TmaGmmaWarpSpecializedILi7ENS5_IJNS4_1CILi1EEESB_SB_EEENS1_35KernelTmaWarpSpecializedCooperativeEEENS5_IJNSA_ILi256EEESF_NSA_ILi32EEEEEENS_6half_tENS5_IJlSB_lEEESI_SJ_NS4_8TiledMMAINS4_8MMA_AtomIJNS4_4SM904GMMA26MMA_64x256x16_F32F16F16_SSILNSN_5MajorE0ELSP_0ELNSN_7ScaleInE1ELSQ_1EEEEEENS4_6LayoutINS5_IJNSA_ILi2EEESB_SB_EEENS5_IJSB_NSA_ILi0EEESW_EEEEENS5_IJNS4_10UnderscoreESZ_SZ_EEEEENS4_13SM90_TMA_LOADENS4_14ComposedLayoutINS4_7SwizzleILi2ELi4ELi3EEENS4_18smem_ptr_flag_bitsILi16EEENST_INS5_IJNSA_ILi8EEESG_EEENS5_IJSG_SB_EEEEEEEvNS4_8identityES12_S1C_vS1D_EENS_8epilogue10collective6detail29Sm90TmaWarpSpecializedAdapterINS1G_15DefaultEpilogueISI_SJ_SJ_NS1F_6thread17LinearCombinationISI_Li1EffLNS1K_9ScaleType4KindE0ELNS_15FloatRoundStyleE2ESI_EENS1_15EpilogueDefaultEEEEEvvEEEEvNT_6ParamsE)
	.align		4
        /*000c*/ 	.word	index@(__assertfail)
	.align		4
        /*0010*/ 	.word	0x00000000
	.align		4
        /*0014*/ 	.word	0xfffffffe
	.align		4
        /*0018*/ 	.word	0x00000000
	.align		4
        /*001c*/ 	.word	0xfffffffd
	.align		4
        /*0020*/ 	.word	0x00000000
	.align		4
        /*0024*/ 	.word	0xfffffffc


//--------------------- .nv.constant4             --------------------------
	.section	.nv.constant4,"a",@progbits
	.align	8
	.align		8
.nv.constant4:
        /*0000*/ 	.dword	__assertfail
	.align		8
        /*0008*/ 	.dword	__unnamed_1
	.align		8
        /*0010*/ 	.dword	_ZN39_INTERNAL_077c1430_4_k_cu_0436734c_26924cuda3std3__45__cpo5beginE
	.align		8
        /*0018*/ 	.dword	_ZN39_INTERNAL_077c1430_4_k_cu_0436734c_26924cuda3std3__45__cpo3endE
	.align		8
        /*0020*/ 	.dword	_ZN39_INTERNAL_077c1430_4_k_cu_0436734c_26924cuda3std3__45__cpo6cbeginE
	.align		8
        /*0028*/ 	.dword	_ZN39_INTERNAL_077c1430_4_k_cu_0436734c_26924cuda3std3__45__cpo4cendE
	.align		8
        /*0030*/ 	.dword	_ZN39_INTERNAL_077c1430_4_k_cu_0436734c_26924cuda3std3__441_GLOBAL__N__077c1430_4_k_cu_0436734c_26926ignoreE
	.align		8
        /*0038*/ 	.dword	_ZN39_INTERNAL_077c1430_4_k_cu_0436734c_26924cuda3std3__419piecewise_constructE
	.align		8
        /*0040*/ 	.dword	_ZN39_INTERNAL_077c1430_4_k_cu_0436734c_26924cuda3std3__48in_placeE
	.align		8
        /*0048*/ 	.dword	_ZN39_INTERNAL_077c1430_4_k_cu_0436734c_26924cuda3std6ranges3__45__cpo4swapE
	.align		8
        /*0050*/ 	.dword	_ZN39_INTERNAL_077c1430_4_k_cu_0436734c_26924cuda3std6ranges3__45__cpo9iter_moveE
	.align		8
        /*0058*/ 	.dword	_ZN39_INTERNAL_077c1430_4_k_cu_0436734c_26924cute7productE
	.align		8
        /*0060*/ 	.dword	_ZN39_INTERNAL_077c1430_4_k_cu_0436734c_26924cute1_E
	.align		8
        /*0068*/ 	.dword	$str$22
	.align		8
        /*0070*/ 	.dword	$str$23


//--------------------- .text._ZN7cutlass13device_kernelINS_4gemm6kernel13GemmUniversalIN4cute5tupleIJiiiiEEENS1_10collective13CollectiveMmaINS1_34MainloopSm90TmaGmmaWarpSpecializedILi7ENS5_IJNS4_1CILi1EEESB_SB_EEENS1_35KernelTmaWarpSpecializedCooperativeEEENS5_IJNSA_ILi256EEESF_NSA_ILi32EEEEEENS_6half_tENS5_IJlSB_lEEESI_SJ_NS4_8TiledMMAINS4_8MMA_AtomIJNS4_4SM904GMMA26MMA_64x256x16_F32F16F16_SSILNSN_5MajorE0ELSP_0ELNSN_7ScaleInE1ELSQ_1EEEEEENS4_6LayoutINS5_IJNSA_ILi2EEESB_SB_EEENS5_IJSB_NSA_ILi0EEESW_EEEEENS5_IJNS4_10UnderscoreESZ_SZ_EEEEENS4_13SM90_TMA_LOADENS4_14ComposedLayoutINS4_7SwizzleILi2ELi4ELi3EEENS4_18smem_ptr_flag_bitsILi16EEENST_INS5_IJNSA_ILi8EEESG_EEENS5_IJSG_SB_EEEEEEEvNS4_8identityES12_S1C_vS1D_EENS_8epilogue10collective6detail29Sm90TmaWarpSpecializedAdapterINS1G_15DefaultEpilogueISI_SJ_SJ_NS1F_6thread17LinearCombinationISI_Li1EffLNS1K_9ScaleType4KindE0ELNS_15FloatRoundStyleE2ESI_EENS1_15EpilogueDefaultEEEEEvvEEEEvNT_6ParamsE --------------------------
	.section	.text._ZN7cutlass13device_kernelINS_4gemm6kernel13GemmUniversalIN4cute5tupleIJiiiiEEENS1_10collective13CollectiveMmaINS1_34MainloopSm90TmaGmmaWarpSpecializedILi7ENS5_IJNS4_1CILi1EEESB_SB_EEENS1_35KernelTmaWarpSpecializedCooperativeEEENS5_IJNSA_ILi256EEESF_NSA_ILi32EEEEEENS_6half_tENS5_IJlSB_lEEESI_SJ_NS4_8TiledMMAINS4_8MMA_AtomIJNS4_4SM904GMMA26MMA_64x256x16_F32F16F16_SSILNSN_5MajorE0ELSP_0ELNSN_7ScaleInE1ELSQ_1EEEEEENS4_6LayoutINS5_IJNSA_ILi2EEESB_SB_EEENS5_IJSB_NSA_ILi0EEESW_EEEEENS5_IJNS4_10UnderscoreESZ_SZ_EEEEENS4_13SM90_TMA_LOADENS4_14ComposedLayoutINS4_7SwizzleILi2ELi4ELi3EEENS4_18smem_ptr_flag_bitsILi16EEENST_INS5_IJNSA_ILi8EEESG_EEENS5_IJSG_SB_EEEEEEEvNS4_8identityES12_S1C_vS1D_EENS_8epilogue10collective6detail29Sm90TmaWarpSpecializedAdapterINS1G_15DefaultEpilogueISI_SJ_SJ_NS1F_6thread17LinearCombinationISI_Li1EffLNS1K_9ScaleType4KindE0ELNS_15FloatRoundStyleE2ESI_EENS1_15EpilogueDefaultEEEEEvvEEEEvNT_6ParamsE,"ax",@progbits
	.align	128
.text._ZN7cutlass13device_kernelINS_4gemm6kernel13GemmUniversalIN4cute5tupleIJiiiiEEENS1_10collective13CollectiveMmaINS1_34MainloopSm90TmaGmmaWarpSpecializedILi7ENS5_IJNS4_1CILi1EEESB_SB_EEENS1_35KernelTmaWarpSpecializedCooperativeEEENS5_IJNSA_ILi256EEESF_NSA_ILi32EEEEEENS_6half_tENS5_IJlSB_lEEESI_SJ_NS4_8TiledMMAINS4_8MMA_AtomIJNS4_4SM904GMMA26MMA_64x256x16_F32F16F16_SSILNSN_5MajorE0ELSP_0ELNSN_7ScaleInE1ELSQ_1EEEEEENS4_6LayoutINS5_IJNSA_ILi2EEESB_SB_EEENS5_IJSB_NSA_ILi0EEESW_EEEEENS5_IJNS4_10UnderscoreESZ_SZ_EEEEENS4_13SM90_TMA_LOADENS4_14ComposedLayoutINS4_7SwizzleILi2ELi4ELi3EEENS4_18smem_ptr_flag_bitsILi16EEENST_INS5_IJNSA_ILi8EEESG_EEENS5_IJSG_SB_EEEEEEEvNS4_8identityES12_S1C_vS1D_EENS_8epilogue10collective6detail29Sm90TmaWarpSpecializedAdapterINS1G_15DefaultEpilogueISI_SJ_SJ_NS1F_6thread17LinearCombinationISI_Li1EffLNS1K_9ScaleType4KindE0ELNS_15FloatRoundStyleE2ESI_EENS1_15EpilogueDefaultEEEEEvvEEEEvNT_6ParamsE:
        .type           _ZN7cutlass13device_kernelINS_4gemm6kernel13GemmUniversalIN4cute5tupleIJiiiiEEENS1_10collective13CollectiveMmaINS1_34MainloopSm90TmaGmmaWarpSpecializedILi7ENS5_IJNS4_1CILi1EEESB_SB_EEENS1_35KernelTmaWarpSpecializedCooperativeEEENS5_IJNSA_ILi256EEESF_NSA_ILi32EEEEEENS_6half_tENS5_IJlSB_lEEESI_SJ_NS4_8TiledMMAINS4_8MMA_AtomIJNS4_4SM904GMMA26MMA_64x256x16_F32F16F16_SSILNSN_5MajorE0ELSP_0ELNSN_7ScaleInE1ELSQ_1EEEEEENS4_6LayoutINS5_IJNSA_ILi2EEESB_SB_EEENS5_IJSB_NSA_ILi0EEESW_EEEEENS5_IJNS4_10UnderscoreESZ_SZ_EEEEENS4_13SM90_TMA_LOADENS4_14ComposedLayoutINS4_7SwizzleILi2ELi4ELi3EEENS4_18smem_ptr_flag_bitsILi16EEENST_INS5_IJNSA_ILi8EEESG_EEENS5_IJSG_SB_EEEEEEEvNS4_8identityES12_S1C_vS1D_EENS_8epilogue10collective6detail29Sm90TmaWarpSpecializedAdapterINS1G_15DefaultEpilogueISI_SJ_SJ_NS1F_6thread17LinearCombinationISI_Li1EffLNS1K_9ScaleType4KindE0ELNS_15FloatRoundStyleE2ESI_EENS1_15EpilogueDefaultEEEEEvvEEEEvNT_6ParamsE,@function
        .size           _ZN7cutlass13device_kernelINS_4gemm6kernel13GemmUniversalIN4cute5tupleIJiiiiEEENS1_10collective13CollectiveMmaINS1_34MainloopSm90TmaGmmaWarpSpecializedILi7ENS5_IJNS4_1CILi1EEESB_SB_EEENS1_35KernelTmaWarpSpecializedCooperativeEEENS5_IJNSA_ILi256EEESF_NSA_ILi32EEEEEENS_6half_tENS5_IJlSB_lEEESI_SJ_NS4_8TiledMMAINS4_8MMA_AtomIJNS4_4SM904GMMA26MMA_64x256x16_F32F16F16_SSILNSN_5MajorE0ELSP_0ELNSN_7ScaleInE1ELSQ_1EEEEEENS4_6LayoutINS5_IJNSA_ILi2EEESB_SB_EEENS5_IJSB_NSA_ILi0EEESW_EEEEENS5_IJNS4_10UnderscoreESZ_SZ_EEEEENS4_13SM90_TMA_LOADENS4_14ComposedLayoutINS4_7SwizzleILi2ELi4ELi3EEENS4_18smem_ptr_flag_bitsILi16EEENST_INS5_IJNSA_ILi8EEESG_EEENS5_IJSG_SB_EEEEEEEvNS4_8identityES12_S1C_vS1D_EENS_8epilogue10collective6detail29Sm90TmaWarpSpecializedAdapterINS1G_15DefaultEpilogueISI_SJ_SJ_NS1F_6thread17LinearCombinationISI_Li1EffLNS1K_9ScaleType4KindE0ELNS_15FloatRoundStyleE2ESI_EENS1_15EpilogueDefaultEEEEEvvEEEEvNT_6ParamsE,(.L_x_582 - _ZN7cutlass13device_kernelINS_4gemm6kernel13GemmUniversalIN4cute5tupleIJiiiiEEENS1_10collective13CollectiveMmaINS1_34MainloopSm90TmaGmmaWarpSpecializedILi7ENS5_IJNS4_1CILi1EEESB_SB_EEENS1_35KernelTmaWarpSpecializedCooperativeEEENS5_IJNSA_ILi256EEESF_NSA_ILi32EEEEEENS_6half_tENS5_IJlSB_lEEESI_SJ_NS4_8TiledMMAINS4_8MMA_AtomIJNS4_4SM904GMMA26MMA_64x256x16_F32F16F16_SSILNSN_5MajorE0ELSP_0ELNSN_7ScaleInE1ELSQ_1EEEEEENS4_6LayoutINS5_IJNSA_ILi2EEESB_SB_EEENS5_IJSB_NSA_ILi0EEESW_EEEEENS5_IJNS4_10UnderscoreESZ_SZ_EEEEENS4_13SM90_TMA_LOADENS4_14ComposedLayoutINS4_7SwizzleILi2ELi4ELi3EEENS4_18smem_ptr_flag_bitsILi16EEENST_INS5_IJNSA_ILi8EEESG_EEENS5_IJSG_SB_EEEEEEEvNS4_8identityES12_S1C_vS1D_EENS_8epilogue10collective6detail29Sm90TmaWarpSpecializedAdapterINS1G_15DefaultEpilogueISI_SJ_SJ_NS1F_6thread17LinearCombinationISI_Li1EffLNS1K_9ScaleType4KindE0ELNS_15FloatRoundStyleE2ESI_EENS1_15EpilogueDefaultEEEEEvvEEEEvNT_6ParamsE)
        .other          _ZN7cutlass13device_kernelINS_4gemm6kernel13GemmUniversalIN4cute5tupleIJiiiiEEENS1_10collective13CollectiveMmaINS1_34MainloopSm90TmaGmmaWarpSpecializedILi7ENS5_IJNS4_1CILi1EEESB_SB_EEENS1_35KernelTmaWarpSpecializedCooperativeEEENS5_IJNSA_ILi256EEESF_NSA_ILi32EEEEEENS_6half_tENS5_IJlSB_lEEESI_SJ_NS4_8TiledMMAINS4_8MMA_AtomIJNS4_4SM904GMMA26MMA_64x256x16_F32F16F16_SSILNSN_5MajorE0ELSP_0ELNSN_7ScaleInE1ELSQ_1EEEEEENS4_6LayoutINS5_IJNSA_ILi2EEESB_SB_EEENS5_IJSB_NSA_ILi0EEESW_EEEEENS5_IJNS4_10UnderscoreESZ_SZ_EEEEENS4_13SM90_TMA_LOADENS4_14ComposedLayoutINS4_7SwizzleILi2ELi4ELi3EEENS4_18smem_ptr_flag_bitsILi16EEENST_INS5_IJNSA_ILi8EEESG_EEENS5_IJSG_SB_EEEEEEEvNS4_8identityES12_S1C_vS1D_EENS_8epilogue10collective6detail29Sm90TmaWarpSpecializedAdapterINS1G_15DefaultEpilogueISI_SJ_SJ_NS1F_6thread17LinearCombinationISI_Li1EffLNS1K_9ScaleType4KindE0ELNS_15FloatRoundStyleE2ESI_EENS1_15EpilogueDefaultEEEEEvvEEEEvNT_6ParamsE,@"STO_CUDA_ENTRY STV_DEFAULT"
_ZN7cutlass13device_kernelINS_4gemm6kernel13GemmUniversalIN4cute5tupleIJiiiiEEENS1_10collective13CollectiveMmaINS1_34MainloopSm90TmaGmmaWarpSpecializedILi7ENS5_IJNS4_1CILi1EEESB_SB_EEENS1_35KernelTmaWarpSpecializedCooperativeEEENS5_IJNSA_ILi256EEESF_NSA_ILi32EEEEEENS_6half_tENS5_IJlSB_lEEESI_SJ_NS4_8TiledMMAINS4_8MMA_AtomIJNS4_4SM904GMMA26MMA_64x256x16_F32F16F16_SSILNSN_5MajorE0ELSP_0ELNSN_7ScaleInE1ELSQ_1EEEEEENS4_6LayoutINS5_IJNSA_ILi2EEESB_SB_EEENS5_IJSB_NSA_ILi0EEESW_EEEEENS5_IJNS4_10UnderscoreESZ_SZ_EEEEENS4_13SM90_TMA_LOADENS4_14ComposedLayoutINS4_7SwizzleILi2ELi4ELi3EEENS4_18smem_ptr_flag_bitsILi16EEENST_INS5_IJNSA_ILi8EEESG_EEENS5_IJSG_SB_EEEEEEEvNS4_8identityES12_S1C_vS1D_EENS_8epilogue10collective6detail29Sm90TmaWarpSpecializedAdapterINS1G_15DefaultEpilogueISI_SJ_SJ_NS1F_6thread17LinearCombinationISI_Li1EffLNS1K_9ScaleType4KindE0ELNS_15FloatRoundStyleE2ESI_EENS1_15EpilogueDefaultEEEEEvvEEEEvNT_6ParamsE:
[----:B------:R-:W0:Y:S02]  /*0000*/  LDC R1, c[0x0][0x28] ;  /* 0x00000a00ff017b82 */ /* 0x000e240000000800 */
[----:B0-----:R-:W-:Y:S01]  /*0010*/  VIADD R1, R1, 0xfffffb40 ;  /* 0xfffffb4001017836 */ /* 0x001fe20000000000 */
[----:B------:R-:W0:Y:S01]  /*0020*/  S2R R2, SR_TID.X ;  /* 0x0000000000027919 */ /* 0x000e220000002100 */
[----:B------:R-:W-:Y:S01]  /*0030*/  ELECT P0, URZ, PT ;  /* 0x00000000003f782f */ /* 0x000fe20003800000 */
[----:B------:R-:W-:Y:S01]  /*0040*/  BSSY B0, `(.L_x_0) ;  /* 0x0000015000007945 */ /* 0x000fe20003800000 */
[--C-:B0-----:R-:W-:Y:S02]  /*0050*/  SHF.R.U32.HI R0, RZ, 0x5, R2.reuse ;  /* 0x00000005ff007819 */ /* 0x101fe40000011602 */
[----:B------:R-:W-:-:S03]  /*0060*/  SHF.R.U32.HI R160, RZ, 0x7, R2 ;  /* 0x00000007ffa07819 */ /* 0x000fc60000011602 */
[----:B------:R-:W0:Y:S04]  /*0070*/  SHFL.IDX PT, R3, R0, RZ, 0x1f ;  /* 0x00001fff00037589 */ /* 0x000e2800000e0000 */
[----:B------:R-:W1:Y:S01]  /*0080*/  SHFL.IDX PT, R2, R160, RZ, 0x1f ;  /* 0x00001fffa0027589 */ /* 0x000e6200000e0000 */
[----:B0-----:R-:W-:Y:S02]  /*0090*/  R2UR UR10, R3 ;  /* 0x00000000030a72ca */ /* 0x001fe400000e0000 */
[----:B-1----:R-:W-:-:S11]  /*00a0*/  R2UR UR5, R2 ;  /* 0x00000000020572ca */ /* 0x002fd600000e0000 */
[----:B------:R-:W-:Y:S02]  /*00b0*/  USHF.R.S32.HI UR4, URZ, 0x1f, UR10 ;  /* 0x0000001f3f047899 */ /* 0x000fe4000801140a */
[----:B------:R-:W-:Y:S02]  /*00c0*/  ISETP.NE.OR P0, PT, RZ, UR10, !P0 ;  /* 0x0000000aff007c0c */ /* 0x000fe4000c705670 */
[----:B------:R-:W-:-:S04]  /*00d0*/  ULEA.HI UR4, UR4, UR10, URZ, 0x2 ;  /* 0x0000000a04047291 */ /* 0x000fc8000f8f103f */
[----:B------:R-:W-:-:S04]  /*00e0*/  ULOP3.LUT UR4, UR4, 0xfffffffc, URZ, 0xc0, !UPT ;  /* 0xfffffffc04047892 */ /* 0x000fc8000f8ec03f */
[----:B------:R-:W-:-:S03]  /*00f0*/  UIADD3 UR10, UR10, -UR4, URZ ;  /* 0x800000040a0a7290 */ /* 0x000fc6000fffe03f */
[----:B------:R-:W-:Y:S09]  /*0100*/  @P0 BRA `(.L_x_1) ;  /* 0x0000000000200947 */ /* 0x000ff20003800000 */
[----:B------:R-:W-:Y:S02]  /*0110*/  ULDC.64 UR6, c[0x0][0x198] ;  /* 0x0000660000067ab9 */ /* 0x000fe40000000a00 */
[----:B------:R-:W-:Y:S02]  /*0120*/  UIADD3 UR8, UP0, UR6, 0xf0, URZ ;  /* 0x000000f006087890 */ /* 0x000fe4000ff1e03f */
[----:B------:R-:W-:Y:S02]  /*0130*/  UIADD3 UR6, UP1, UR6, 0x1f0, URZ ;  /* 0x000001f006067890 */ /* 0x000fe4000ff3e03f */
[----:B------:R-:W-:Y:S02]  /*0140*/  UIADD3.X UR9, URZ, UR7, URZ, UP0, !UPT ;  /* 0x000000073f097290 */ /* 0x000fe400087fe43f */
[----:B------:R-:W-:-:S07]  /*0150*/  UIADD3.X UR7, URZ, UR7, URZ, UP1, !UPT ;  /* 0x000000073f077290 */ /* 0x000fce0008ffe43f */
[----:B------:R0:W-:Y:S02]  /*0160*/  UTMACCTL.PF [UR8] ;  /* 0x00000000080079b9 */ /* 0x0001e40008040000 */
[----:B------:R0:W-:Y:S02]  /*0170*/  UTMACCTL.PF [UR6] ;  /* 0x00000000060079b9 */ /* 0x0001e40008040000 */
[----:B0-----:R-:W-:Y:S01]  /*0180*/  NOP ;  /* 0x0000000000007918 */ /* 0x001fe20000000000 */
.L_x_1:
[----:B------:R-:W-:Y:S05]  /*0190*/  BSYNC B0 ;  /* 0x0000000000007941 */ /* 0x000fea0003800000 */
.L_x_0:
[----:B------:R-:W0:Y:S01]  /*01a0*/  SHFL.IDX PT, R2, R0, RZ, 0x1f ;  /* 0x00001fff00027589 */ /* 0x000e2200000e0000 */
[----:B------:R-:W-:Y:S01]  /*01b0*/  UISETP.NE.AND UP0, UPT, UR10, 0x3, UPT ;  /* 0x000000030a00788c */ /* 0x000fe2000bf05270 */
[----:B------:R-:W-:Y:S01]  /*01c0*/  ISETP.NE.AND P1, PT, RZ, UR5, PT ;  /* 0x00000005ff007c0c */ /* 0x000fe2000bf25270 */
[----:B------:R-:W-:Y:S02]  /*01d0*/  UIADD3 UR18, UR5, -0x1, URZ ;  /* 0xffffffff05127890 */ /* 0x000fe4000fffe03f */
[----:B------:R-:W-:Y:S02]  /*01e0*/  UISETP.EQ.OR UP0, UPT, UR10, URZ, !UP0 ;  /* 0x0000003f0a00728c */ /* 0x000fe4000c702670 */
[----:B------:R-:W-:Y:S02]  /*01f0*/  UISETP.GE.U32.AND UP1, UPT, UR18, 0x2, UPT ;  /* 0x000000021200788c */ /* 0x000fe4000bf26070 */
[----:B------:R-:W-:-:S04]  /*0200*/  UISETP.EQ.AND UP0, UPT, UR5, URZ, UP0 ;  /* 0x0000003f0500728c */ /* 0x000fc80008702270 */
[----:B------:R-:W-:-:S04]  /*0210*/  USEL UR40, URZ, 0x1, !UP0 ;  /* 0x000000013f287887 */ /* 0x000fc8000c000000 */
[----:B------:R-:W-:Y:S01]  /*0220*/  USEL UR40, UR40, 0x2, UP1 ;  /* 0x0000000228287887 */ /* 0x000fe20008800000 */
[----:B0-----:R-:W-:-:S13]  /*0230*/  ISETP.NE.AND P0, PT, R2, RZ, PT ;  /* 0x000000ff0200720c */ /* 0x001fda0003f05270 */
[----:B------:R-:W-:Y:S05]  /*0240*/  @P0 BRA `(.L_x_2) ;  /* 0x0000000000700947 */ /* 0x000fea0003800000 */
[----:B------:R-:W0:Y:S01]  /*0250*/  S2UR UR8, SR_CgaCtaId ;  /* 0x00000000000879c3 */ /* 0x000e220000008800 */
[----:B------:R-:W-:Y:S01]  /*0260*/  UMOV UR4, 0x400 ;  /* 0x0000040000047882 */ /* 0x000fe20000000000 */
[----:B------:R-:W-:Y:S01]  /*0270*/  UMOV UR5, 0x1 ;  /* 0x0000000100057882 */ /* 0x000fe20000000000 */
[----:B------:R-:W-:Y:S01]  /*0280*/  UMOV UR6, 0x100 ;  /* 0x0000010000067882 */ /* 0x000fe20000000000 */
[----:B------:R-:W-:Y:S01]  /*0290*/  ELECT P0, URZ, PT ;  /* 0x00000000003f782f */ /* 0x000fe20003800000 */
[----:B------:R-:W-:-:S04]  /*02a0*/  UIADD3 UR6, -UR6, 0x100000, URZ ;  /* 0x0010000006067890 */ /* 0x000fc8000fffe13f */
[----:B------:R-:W-:Y:S02]  /*02b0*/  USHF.L.U32 UR7, UR6, 0xb, URZ ;  /* 0x0000000b06077899 */ /* 0x000fe4000800063f */
[----:B------:R-:W-:Y:S02]  /*02c0*/  USHF.L.U32 UR6, UR6, 0x1, URZ ;  /* 0x0000000106067899 */ /* 0x000fe4000800063f */
[----:B0-----:R-:W-:Y:S02]  /*02d0*/  ULEA UR8, UR8, UR4, 0x18 ;  /* 0x0000000408087291 */ /* 0x001fe4000f8ec03f */
[----:B------:R-:W-:-:S04]  /*02e0*/  UIADD3 UR4, -UR5, 0x100000, URZ ;  /* 0x0010000005047890 */ /* 0x000fc8000fffe13f */
[----:B------:R-:W-:Y:S02]  /*02f0*/  USHF.L.U32 UR5, UR4, 0xb, URZ ;  /* 0x0000000b04057899 */ /* 0x000fe4000800063f */
[----:B------:R-:W-:Y:S01]  /*0300*/  USHF.L.U32 UR4, UR4, 0x1, URZ ;  /* 0x0000000104047899 */ /* 0x000fe2000800063f */
[----:B------:R-:W0:Y:S11]  /*0310*/  FENCE.VIEW.ASYNC.S ;  /* 0x00000000000073c6 */ /* 0x000e360000000000 */
[----:B0-----:R0:W1:Y:S01]  /*0320*/  SYNCS.EXCH.64 URZ, [UR8], UR4 ;  /* 0x00000004083f75b2 */ /* 0x0010620008000100 */
[----:B------:R0:W2:Y:S01]  /*0330*/  SYNCS.EXCH.64 URZ, [UR8+0x38], UR6 ;  /* 0x00003806083f75b2 */ /* 0x0000a20008000100 */
[----:B------:R0:W3:Y:S01]  /*0340*/  SYNCS.EXCH.64 URZ, [UR8+0x8], UR4 ;  /* 0x00000804083f75b2 */ /* 0x0000e20008000100 */
[----:B------:R0:W4:Y:S01]  /*0350*/  SYNCS.EXCH.64 URZ, [UR8+0x40], UR6 ;  /* 0x00004006083f75b2 */ /* 0x0001220008000100 */
[----:B------:R0:W0:Y:S01]  /*0360*/  SYNCS.EXCH.64 URZ, [UR8+0x10], UR4 ;  /* 0x00001004083f75b2 */ /* 0x0000220008000100 */
        /* <DEDUP_REMOVED lines=9> */
[----:B------:R-:W-:Y:S01]  /*0400*/  NOP ;  /* 0x0000000000007918 */ /* 0x000fe20000000000 */
.L_x_2:
[----:B------:R-:W5:Y:S01]  /*0410*/  SHFL.IDX PT, R0, R0, RZ, 0x1f ;  /* 0x00001fff00007589 */ /* 0x000f6200000e0000 */
[----:B------:R-:W-:Y:S01]  /*0420*/  ELECT P0, URZ, PT ;  /* 0x00000000003f782f */ /* 0x000fe20003800000 */
[----:B------:R-:W1:Y:S01]  /*0430*/  S2UR UR17, SR_CTAID.Y ;  /* 0x00000000001179c3 */ /* 0x000e620000002600 */
[----:B0-----:R-:W-:Y:S01]  /*0440*/  ULDC UR5, c[0x0][0x65c] ;  /* 0x0001970000057ab9 */ /* 0x001fe20000000800 */
[----:B------:R-:W-:Y:S01]  /*0450*/  UMOV UR12, 0x20 ;  /* 0x00000020000c7882 */ /* 0x000fe20000000000 */
[----:B------:R-:W-:Y:S01]  /*0460*/  UISETP.NE.AND UP2, UPT, UR5, 0x1, UPT ;  /* 0x000000010500788c */ /* 0x000fe2000bf45270 */
[----:B------:R-:W-:Y:S01]  /*0470*/  NOP ;  /* 0x0000000000007918 */ /* 0x000fe20000000000 */
[----:B------:R-:W-:Y:S02]  /*0480*/  NOP ;  /* 0x0000000000007918 */ /* 0x000fe40000000000 */
[----:B------:R-:W-:Y:S01]  /*0490*/  UP2UR UR45, UPR, URZ, 0x4 ;  /* 0x000000043f2d7883 */ /* 0x000fe20008000000 */
[----:B------:R-:W0:Y:S01]  /*04a0*/  S2UR UR4, SR_CTAID.X ;  /* 0x00000000000479c3 */ /* 0x000e220000002500 */
[----:B------:R-:W-:-:S02]  /*04b0*/  PLOP3.LUT P2, PT, PT, PT, UP2, 0x80, 0x0 ;  /* 0x000000000000781c */ /* 0x000fc40003f4f028 */
[----:B------:R-:W-:Y:S02]  /*04c0*/  PLOP3.LUT P4, PT, PT, PT, UP2, 0x80, 0x0 ;  /* 0x000000000000781c */ /* 0x000fe40003f8f028 */
[----:B------:R-:W-:Y:S01]  /*04d0*/  PLOP3.LUT P3, PT, PT, PT, UP2, 0x80, 0x0 ;  /* 0x000000000000781c */ /* 0x000fe20003f6f028 */
[----:B------:R-:W-:Y:S01]  /*04e0*/  @UP2 ULDC UR14, c[0x0][0x10] ;  /* 0x00000400000e2ab9 */ /* 0x000fe20000000800 */
[----:B------:R-:W-:Y:S01]  /*04f0*/  @UP2 UMOV UR9, URZ ;  /* 0x0000003f00092c82 */ /* 0x000fe20008000000 */
[----:B------:R-:W-:Y:S01]  /*0500*/  @!UP2 ULDC UR11, c[0x0][0xc] ;  /* 0x00000300000baab9 */ /* 0x000fe20000000800 */
[----:B-----5:R-:W-:Y:S01]  /*0510*/  ISETP.NE.OR P0, PT, R0, RZ, !P0 ;  /* 0x000000ff0000720c */ /* 0x020fe20004705670 */
[----:B-1----:R-:W-:Y:S02]  /*0520*/  @UP2 UMOV UR7, UR17 ;  /* 0x0000001100072c82 */ /* 0x002fe40008000000 */
[----:B------:R-:W-:Y:S01]  /*0530*/  @UP2 UMOV UR8, UR7 ;  /* 0x0000000700082c82 */ /* 0x000fe20008000000 */
[----:B------:R-:W-:Y:S01]  /*0540*/  @!UP2 UMOV UR7, UR17 ;  /* 0x000000110007ac82 */ /* 0x000fe20008000000 */
[----:B0-----:R-:W-:-:S08]  /*0550*/  @UP2 UIMAD.WIDE.U32 UR14, UR4, UR14, UR8 ;  /* 0x0000000e040e22a5 */ /* 0x001fd0000f8e0008 */
[----:B------:R-:W-:Y:S01]  /*0560*/  VOTEU.ALL UP0, P0 ;  /* 0x00000000003f7886 */ /* 0x000fe20000000000 */
[----:B------:R-:W-:Y:S01]  /*0570*/  VOTEU.ALL UP1, P0 ;  /* 0x00000000003f7886 */ /* 0x000fe20000020000 */
[----:B------:R-:W-:-:S03]  /*0580*/  IMAD.U32 R2, RZ, RZ, UR14 ;  /* 0x0000000eff027e24 */ /* 0x000fc6000f8e00ff */
[----:B------:R-:W0:Y:S01]  /*0590*/  @!UP0 S2UR UR6, SR_CgaCtaId ;  /* 0x00000000000689c3 */ /* 0x000e220000008800 */
[----:B------:R-:W-:Y:S01]  /*05a0*/  @!UP0 UMOV UR5, 0x400 ;  /* 0x0000040000058882 */ /* 0x000fe20000000000 */
[----:B------:R-:W-:-:S04]  /*05b0*/  @!UP0 UIADD3 UR12, -UR12, 0x100000, URZ ;  /* 0x001000000c0c8890 */ /* 0x000fc8000fffe13f */
[----:B------:R-:W-:Y:S02]  /*05c0*/  @!UP0 USHF.L.U32 UR13, UR12, 0xb, URZ ;  /* 0x0000000b0c0d8899 */ /* 0x000fe4000800063f */
[----:B------:R-:W-:Y:S01]  /*05d0*/  @!UP0 USHF.L.U32 UR12, UR12, 0x1, URZ ;  /* 0x000000010c0c8899 */ /* 0x000fe2000800063f */
[----:B------:R-:W-:Y:S01]  /*05e0*/  IMAD.U32 R3, RZ, RZ, UR15 ;  /* 0x0000000fff037e24 */ /* 0x000fe2000f8e00ff */
[----:B0-----:R-:W-:Y:S01]  /*05f0*/  @!UP0 ULEA UR16, UR6, UR5, 0x18 ;  /* 0x0000000506108291 */ /* 0x001fe2000f8ec03f */
[----:B------:R-:W-:Y:S01]  /*0600*/  VOTEU.ALL UP0, P0 ;  /* 0x00000000003f7886 */ /* 0x000fe20000000000 */
[----:B------:R-:W-:Y:S01]  /*0610*/  PLOP3.LUT P0, PT, PT, PT, UP2, 0x80, 0x0 ;  /* 0x000000000000781c */ /* 0x000fe20003f0f028 */
[----:B------:R-:W-:Y:S01]  /*0620*/  UMOV UR5, URZ ;  /* 0x0000003f00057c82 */ /* 0x000fe20008000000 */
[----:B------:R-:W-:Y:S01]  /*0630*/  @UP2 UMOV UR6, URZ ;  /* 0x0000003f00062c82 */ /* 0x000fe20008000000 */
[----:B------:R-:W-:Y:S02]  /*0640*/  @!UP2 UIMAD.WIDE.U32 UR8, UR11, UR7, UR4 ;  /* 0x000000070b08a2a5 */ /* 0x000fe4000f8e0004 */
[----:B------:R-:W-:-:S04]  /*0650*/  @UP2 UIADD3 UR6, UR15, UR6, URZ ;  /* 0x000000060f062290 */ /* 0x000fc8000fffe03f */
[----:B------:R-:W-:Y:S01]  /*0660*/  IMAD.U32 R5, RZ, RZ, UR9 ;  /* 0x00000009ff057e24 */ /* 0x000fe2000f8e00ff */
[----:B------:R-:W0:Y:S02]  /*0670*/  FENCE.VIEW.ASYNC.S ;  /* 0x00000000000073c6 */ /* 0x000e240000000000 */
[----:B0-----:R0:W2:Y:S01]  /*0680*/  @!UP0 SYNCS.EXCH.64 URZ, [UR16+0x80], UR12 ;  /* 0x0000800c103f85b2 */ /* 0x0010a20008000100 */
[----:B------:R-:W-:Y:S02]  /*0690*/  @P2 IMAD.U32 R6, RZ, RZ, UR6 ;  /* 0x00000006ff062e24 */ /* 0x000fe4000f8e00ff */
[----:B------:R-:W-:Y:S01]  /*06a0*/  @P0 IMAD.MOV.U32 R7, RZ, RZ, R2 ;  /* 0x000000ffff070224 */ /* 0x000fe200078e0002 */
[----:B------:R-:W-:Y:S01]  /*06b0*/  MOV R2, UR8 ;  /* 0x0000000800027c02 */ /* 0x000fe20008000f00 */
[----:B------:R-:W-:Y:S02]  /*06c0*/  @!P4 IMAD.MOV.U32 R6, RZ, RZ, R5 ;  /* 0x000000ffff06c224 */ /* 0x000fe400078e0005 */
[----:B------:R-:W-:-:S02]  /*06d0*/  IMAD.U32 R3, RZ, RZ, UR9 ;  /* 0x00000009ff037e24 */ /* 0x000fc4000f8e00ff */
[----:B------:R-:W-:Y:S01]  /*06e0*/  @!P3 IMAD.MOV.U32 R7, RZ, RZ, R2 ;  /* 0x000000ffff07b224 */ /* 0x000fe200078e0002 */
[----:B------:R0:W-:Y:S01]  /*06f0*/  STL [R1+0x200], R6 ;  /* 0x0002000601007387 */ /* 0x0001e20000100800 */
[----:B------:R-:W-:-:S03]  /*0700*/  IMAD.U32 R4, RZ, RZ, UR8 ;  /* 0x00000008ff047e24 */ /* 0x000fc6000f8e00ff */
[----:B------:R0:W-:Y:S01]  /*0710*/  STL [R1+0x204], R7 ;  /* 0x0002040701007387 */ /* 0x0001e20000100800 */
[----:B------:R0:W2:Y:S01]  /*0720*/  @!UP1 SYNCS.EXCH.64 URZ, [UR16+0x88], UR12 ;  /* 0x0000880c103f95b2 */ /* 0x0000a20008000100 */
[----:B------:R-:W-:Y:S01]  /*0730*/  NOP ;  /* 0x0000000000007918 */ /* 0x000fe20000000000 */
[----:B--234-:R-:W-:Y:S06]  /*0740*/  BAR.SYNC.DEFER_BLOCKING 0x0 ;  /* 0x0000000000007b1d */ /* 0x01cfec0000010000 */
[----:B------:R-:W-:Y:S05]  /*0750*/  @!P1 BRA `(.L_x_3) ;  /* 0x0000015400e49947 */ /* 0x000fea0003800000 */
[----:B------:R-:W-:-:S06]  /*0760*/  UISETP.GT.U32.AND UP0, UPT, UR18, 0x1, UPT ;  /* 0x000000011200788c */ /* 0x000fcc000bf04070 */
[----:B------:R-:W-:-:S13]  /*0770*/  PLOP3.LUT P0, PT, PT, PT, UP0, 0x80, 0x0 ;  /* 0x000000000000781c */ /* 0x000fda0003f0f008 */
[----:B0-----:R-:W-:Y:S05]  /*0780*/  @P0 EXIT ;  /* 0x000000000000094d */ /* 0x001fea0003800000 */
[----:B------:R-:W-:Y:S01]  /*0790*/  ULDC.64 UR8, c[0x0][0x650] ;  /* 0x0001940000087ab9 */ /* 0x000fe20000000a00 */
[----:B------:R-:W-:Y:S01]  /*07a0*/  UMOV UR41, 0xffffffff ;  /* 0xffffffff00297882 */ /* 0x000fe20000000000 */
[----:B------:R-:W-:Y:S01]  /*07b0*/  ISETP.GE.U32.AND P0, PT, R7, UR8, PT ;  /* 0x0000000807007c0c */ /* 0x000fe2000bf06070 */
[----:B------:R-:W-:Y:S01]  /*07c0*/  UMOV UR42, 0xffffffff ;  /* 0xffffffff002a7882 */ /* 0x000fe20000000000 */
[----:B------:R-:W-:Y:S01]  /*07d0*/  UMOV UR43, 0xffffffff ;  /* 0xffffffff002b7882 */ /* 0x000fe20000000000 */
[----:B------:R-:W-:Y:S02]  /*07e0*/  PRMT R0, RZ, 0x7610, R0 ;  /* 0x00007610ff007816 */ /* 0x000fe40000000000 */
[----:B------:R-:W-:-:S13]  /*07f0*/  ISETP.GE.U32.AND.EX P0, PT, R6, UR9, PT, P0 ;  /* 0x0000000906007c0c */ /* 0x000fda000bf06100 */
[----:B------:R-:W-:Y:S05]  /*0800*/  @P0 BRA `(.L_x_4) ;  /* 0x0000000400800947 */ /* 0x000fea0003800000 */
[----:B------:R-:W-:Y:S01]  /*0810*/  I2FP.F32.U32 R0, UR4 ;  /* 0x0000000400007c45 */ /* 0x000fe20008201000 */
[----:B------:R-:W-:Y:S01]  /*0820*/  ULDC.64 UR16, c[0x0][0x628] ;  /* 0x00018a0000107ab9 */ /* 0x000fe20000000a00 */
[----:B------:R-:W-:Y:S01]  /*0830*/  ULDC UR6, c[0x0][0x150] ;  /* 0x0000540000067ab9 */ /* 0x000fe20000000800 */
[----:B------:R-:W-:Y:S01]  /*0840*/  ISETP.NE.U32.AND P0, PT, RZ, UR16, PT ;  /* 0x00000010ff007c0c */ /* 0x000fe2000bf05070 */
[----:B------:R-:W-:Y:S01]  /*0850*/  ULDC UR15, c[0x0][0x630] ;  /* 0x00018c00000f7ab9 */ /* 0x000fe20000000800 */
[----:B------:R-:W-:Y:S01]  /*0860*/  FMUL R0, R0, UR6 ;  /* 0x0000000600007c20 */ /* 0x000fe20008400000 */
[----:B------:R-:W-:Y:S01]  /*0870*/  R2UR UR18, R7 ;  /* 0x00000000071272ca */ /* 0x000fe200000e0000 */
[----:B------:R-:W-:Y:S01]  /*0880*/  ULDC UR20, c[0x0][0x154] ;  /* 0x0000550000147ab9 */ /* 0x000fe20000000800 */
[----:B------:R-:W-:Y:S01]  /*0890*/  ISETP.NE.AND.EX P0, PT, RZ, UR17, PT, P0 ;  /* 0x00000011ff007c0c */ /* 0x000fe2000bf05300 */
[----:B------:R0:W1:Y:S01]  /*08a0*/  F2I.U32.TRUNC.NTZ R2, R0 ;  /* 0x0000000000027305 */ /* 0x000062000020f000 */
[----:B------:R-:W-:-:S02]  /*08b0*/  R2UR UR19, R6 ;  /* 0x00000000061372ca */ /* 0x000fc400000e0000 */
[----:B------:R-:W-:Y:S02]  /*08c0*/  R2UR UR8, R7 ;  /* 0x00000000070872ca */ /* 0x000fe400000e0000 */
[----:B------:R-:W-:-:S07]  /*08d0*/  R2UR UR9, R6 ;  /* 0x00000000060972ca */ /* 0x000fce00000e0000 */
[----:B0-----:R-:W-:Y:S08]  /*08e0*/  @!P0 BRA `(.L_x_5) ;  /* 0x0000000000308947 */ /* 0x001ff00003800000 */
[----:B------:R-:W-:Y:S01]  /*08f0*/  R2UR UR8, R7 ;  /* 0x00000000070872ca */ /* 0x000fe200000e0000 */
[----:B------:R-:W-:Y:S01]  /*0900*/  ULDC UR6, c[0x0][0x634] ;  /* 0x00018d0000067ab9 */ /* 0x000fe20000000800 */
[----:B------:R-:W-:-:S11]  /*0910*/  R2UR UR14, R6 ;  /* 0x00000000060e72ca */ /* 0x000fd600000e0000 */
[----:B------:R-:W-:-:S04]  /*0920*/  UIADD3 UR6, UP0, UR8, UR6, URZ ;  /* 0x0000000608067290 */ /* 0x000fc8000ff1e03f */
[----:B------:R-:W-:-:S04]  /*0930*/  UIADD3.X UR14, URZ, UR14, URZ, UP0, !UPT ;  /* 0x0000000e3f0e7290 */ /* 0x000fc800087fe43f */
[----:B------:R-:W-:-:S04]  /*0940*/  UIMAD.WIDE.U32 UR8, UR14, UR16, URZ ;  /* 0x000000100e0872a5 */ /* 0x000fc8000f8e003f */
[----:B------:R-:W-:Y:S02]  /*0950*/  UIMAD.WIDE.U32 UR10, UP0, UR6, UR17, UR8 ;  /* 0x00000011060a72a5 */ /* 0x000fe4000f800008 */
[----:B------:R-:W-:Y:S02]  /*0960*/  UIMAD.WIDE.U32 UR8, UR6, UR16, URZ ;  /* 0x00000010060872a5 */ /* 0x000fe4000f8e003f */
[----:B------:R-:W-:Y:S02]  /*0970*/  UIADD3.X UR13, URZ, URZ, URZ, UP0, !UPT ;  /* 0x0000003f3f0d7290 */ /* 0x000fe400087fe43f */
[----:B------:R-:W-:Y:S01]  /*0980*/  UIADD3 URZ, UP0, UR9, UR10, URZ ;  /* 0x0000000a093f7290 */ /* 0x000fe2000ff1e03f */
[----:B------:R-:W-:-:S03]  /*0990*/  UMOV UR12, UR11 ;  /* 0x0000000b000c7c82 */ /* 0x000fc60008000000 */
[----:B------:R-:W-:-:S12]  /*09a0*/  UIMAD.WIDE.U32.X UR8, UR14, UR17, UR12, UP0 ;  /* 0x000000110e0872a5 */ /* 0x000fd800080e040c */
.L_x_5:
[----:B------:R-:W-:Y:S01]  /*09b0*/  USHF.R.U64 UR43, UR8, UR15, UR9 ;  /* 0x0000000f082b7299 */ /* 0x000fe20008001209 */
[----:B------:R-:W-:Y:S01]  /*09c0*/  I2FP.F32.U32 R0, UR7 ;  /* 0x0000000700007c45 */ /* 0x000fe20008201000 */
[----:B------:R-:W-:Y:S01]  /*09d0*/  USHF.R.U32.HI UR5, URZ, UR15, UR9 ;  /* 0x0000000f3f057299 */ /* 0x000fe20008011609 */
[----:B-1----:R-:W-:Y:S01]  /*09e0*/  R2UR UR12, R2 ;  /* 0x00000000020c72ca */ /* 0x002fe200000e0000 */
[----:B------:R-:W-:Y:S02]  /*09f0*/  UIADD3 UR6, UP0, URZ, -UR43, URZ ;  /* 0x8000002b3f067290 */ /* 0x000fe4000ff1e03f */
[----:B------:R-:W-:Y:S01]  /*0a00*/  FMUL R0, R0, UR20 ;  /* 0x0000001400007c20 */ /* 0x000fe20008400000 */
[----:B------:R-:W-:Y:S01]  /*0a10*/  ULDC.64 UR8, c[0x0][0x620] ;  /* 0x0001880000087ab9 */ /* 0x000fe20000000a00 */
[----:B------:R-:W-:Y:S01]  /*0a20*/  UIADD3.X UR5, URZ, ~UR5, URZ, UP0, !UPT ;  /* 0x800000053f057290 */ /* 0x000fe200087fe43f */
[----:B------:R-:W-:Y:S01]  /*0a30*/  UMOV UR10, UR18 ;  /* 0x00000012000a7c82 */ /* 0x000fe20008000000 */
[----:B------:R-:W-:-:S02]  /*0a40*/  UMOV UR11, UR19 ;  /* 0x00000013000b7c82 */ /* 0x000fc40008000000 */
[----:B------:R-:W-:Y:S01]  /*0a50*/  UIMAD UR5, UR5, UR8, URZ ;  /* 0x00000008050572a4 */ /* 0x000fe2000f8e023f */
[----:B------:R-:W0:Y:S01]  /*0a60*/  F2I.U32.TRUNC.NTZ R0, R0 ;  /* 0x0000000000007305 */ /* 0x000e22000020f000 */
[----:B------:R-:W-:Y:S02]  /*0a70*/  UIMAD.WIDE.U32 UR10, UR6, UR8, UR10 ;  /* 0x00000008060a72a5 */ /* 0x000fe4000f8e000a */
[----:B------:R-:W-:Y:S01]  /*0a80*/  UIMAD UR6, UR6, UR9, UR5 ;  /* 0x00000009060672a4 */ /* 0x000fe2000f8e0205 */
[----:B------:R-:W-:Y:S01]  /*0a90*/  ULDC UR21, c[0x0][0x658] ;  /* 0x0001960000157ab9 */ /* 0x000fe20000000800 */
[----:B------:R-:W-:Y:S02]  /*0aa0*/  UMOV UR19, 0xffffffff ;  /* 0xffffffff00137882 */ /* 0x000fe40000000000 */
[----:B------:R-:W-:Y:S01]  /*0ab0*/  UIADD3 UR6, UR11, UR6, URZ ;  /* 0x000000060b067290 */ /* 0x000fe2000fffe03f */
[----:B------:R-:W-:Y:S01]  /*0ac0*/  ULDC UR15, c[0x0][0x618] ;  /* 0x00018600000f7ab9 */ /* 0x000fe20000000800 */
[----:B------:R-:W-:Y:S01]  /*0ad0*/  ULDC.64 UR8, c[0x0][0x640] ;  /* 0x0001900000087ab9 */ /* 0x000fe20000000a00 */
[----:B------:R-:W-:Y:S01]  /*0ae0*/  USHF.L.U32 UR11, UR19, UR21, URZ ;  /* 0x00000015130b7299 */ /* 0x000fe2000800063f */
[----:B------:R-:W-:Y:S01]  /*0af0*/  ISETP.NE.U32.AND P0, PT, RZ, UR8, PT ;  /* 0x00000008ff007c0c */ /* 0x000fe2000bf05070 */
[----:B------:R-:W-:-:S02]  /*0b00*/  USHF.R.U64 UR19, UR10, UR15, UR6 ;  /* 0x0000000f0a137299 */ /* 0x000fc40008001206 */
[----:B------:R-:W-:Y:S01]  /*0b10*/  USHF.R.U32.HI UR10, URZ, UR15, UR6 ;  /* 0x0000000f3f0a7299 */ /* 0x000fe20008011606 */
[----:B0-----:R-:W-:Y:S01]  /*0b20*/  R2UR UR14, R0 ;  /* 0x00000000000e72ca */ /* 0x001fe200000e0000 */
[----:B------:R-:W-:Y:S01]  /*0b30*/  ULDC UR17, c[0x0][0x608] ;  /* 0x0001820000117ab9 */ /* 0x000fe20000000800 */
[----:B------:R-:W-:Y:S01]  /*0b40*/  ISETP.NE.AND.EX P0, PT, RZ, UR9, PT, P0 ;  /* 0x00000009ff007c0c */ /* 0x000fe2000bf05300 */
[----:B------:R-:W-:Y:S02]  /*0b50*/  USHF.R.U64 UR23, UR19, UR17, UR10 ;  /* 0x0000001113177299 */ /* 0x000fe4000800120a */
[----:B------:R-:W-:Y:S01]  /*0b60*/  USHF.R.U32.HI UR10, URZ, UR17, UR10 ;  /* 0x000000113f0a7299 */ /* 0x000fe2000801160a */
[----:B------:R-:W-:Y:S01]  /*0b70*/  UMOV UR16, 0x1 ;  /* 0x0000000100107882 */ /* 0x000fe20000000000 */
[----:B------:R-:W-:Y:S02]  /*0b80*/  UIADD3 UR12, -UR12, URZ, URZ ;  /* 0x0000003f0c0c7290 */ /* 0x000fe4000fffe13f */
[----:B------:R-:W-:-:S02]  /*0b90*/  USHF.R.U64 UR24, UR23, UR21, UR10 ;  /* 0x0000001517187299 */ /* 0x000fc4000800120a */
[----:B------:R-:W-:Y:S01]  /*0ba0*/  USHF.L.U32 UR6, UR16, UR21, URZ ;  /* 0x0000001510067299 */ /* 0x000fe2000800063f */
[----:B------:R-:W-:Y:S01]  /*0bb0*/  ULDC UR13, c[0x0][0x144] ;  /* 0x00005100000d7ab9 */ /* 0x000fe20000000800 */
[----:B------:R-:W-:Y:S01]  /*0bc0*/  ULDC UR5, c[0x0][0x600] ;  /* 0x0001800000057ab9 */ /* 0x000fe20000000800 */
[----:B------:R-:W-:Y:S02]  /*0bd0*/  ULOP3.LUT UR16, URZ, UR11, URZ, 0x33, !UPT ;  /* 0x0000000b3f107292 */ /* 0x000fe4000f8e333f */
[----:B------:R-:W-:Y:S02]  /*0be0*/  USHF.R.U32.HI UR11, URZ, UR21, UR10 ;  /* 0x000000153f0b7299 */ /* 0x000fe4000801160a */
[----:B------:R-:W-:Y:S02]  /*0bf0*/  UIADD3 UR18, UR5, -0x1, URZ ;  /* 0xffffffff05127890 */ /* 0x000fe4000fffe03f */
[----:B------:R-:W-:Y:S02]  /*0c00*/  UIADD3 UR20, -UR14, URZ, URZ ;  /* 0x0000003f0e147290 */ /* 0x000fe4000fffe13f */
[----:B------:R-:W-:Y:S01]  /*0c10*/  UIMAD UR4, UR13, UR12, UR4 ;  /* 0x0000000c0d0472a4 */ /* 0x000fe2000f8e0204 */
[----:B------:R-:W-:Y:S01]  /*0c20*/  ULDC UR25, c[0x0][0x148] ;  /* 0x0000520000197ab9 */ /* 0x000fe20000000800 */
[----:B------:R-:W-:Y:S01]  /*0c30*/  ULDC UR21, c[0x0][0x648] ;  /* 0x0001920000157ab9 */ /* 0x000fe20000000800 */
[----:B------:R-:W-:Y:S01]  /*0c40*/  ULDC UR22, c[0x0][0x638] ;  /* 0x00018e0000167ab9 */ /* 0x000fe20000000800 */
[----:B------:R-:W-:Y:S01]  /*0c50*/  UMOV UR10, UR24 ;  /* 0x00000018000a7c82 */ /* 0x000fe20008000000 */
[----:B------:R-:W-:Y:S07]  /*0c60*/  @!P0 BRA `(.L_x_6) ;  /* 0x0000000000308947 */ /* 0x000fee0003800000 */
[----:B------:R-:W-:Y:S02]  /*0c70*/  ULDC UR14, c[0x0][0x64c] ;  /* 0x00019300000e7ab9 */ /* 0x000fe40000000800 */
        /* <DEDUP_REMOVED lines=8> */
[----:B------:R-:W-:-:S07]  /*0d00*/  UIMAD.WIDE.U32.X UR8, UR17, UR9, UR14, UP0 ;  /* 0x00000009110872a5 */ /* 0x000fce00080e040e */
[----:B------:R-:W-:Y:S01]  /*0d10*/  UMOV UR10, UR8 ;  /* 0x00000008000a7c82 */ /* 0x000fe20008000000 */
[----:B------:R-:W-:-:S05]  /*0d20*/  UMOV UR11, UR9 ;  /* 0x00000009000b7c82 */ /* 0x000fca0008000000 */
.L_x_6:
[----:B------:R-:W-:Y:S01]  /*0d30*/  UISETP.NE.AND UP0, UPT, UR45, URZ, UPT ;  /* 0x0000003f2d00728c */ /* 0x000fe2000bf05270 */
[----:B------:R-:W-:Y:S01]  /*0d40*/  MOV R0, 0x1 ;  /* 0x0000000100007802 */ /* 0x000fe20000000f00 */
[----:B------:R-:W-:Y:S02]  /*0d50*/  USHF.R.U64 UR8, UR10, UR21, UR11 ;  /* 0x000000150a087299 */ /* 0x000fe4000800120b */
[----:B------:R-:W-:Y:S02]  /*0d60*/  ULOP3.LUT UR16, UR23, UR16, URZ, 0xc0, !UPT ;  /* 0x0000001017107292 */ /* 0x000fe4000f8ec03f */
[----:B------:R-:W-:Y:S02]  /*0d70*/  ULOP3.LUT UR18, UR19, UR18, URZ, 0xc0, !UPT ;  /* 0x0000001213127292 */ /* 0x000fe4000f8ec03f */
[----:B------:R-:W-:-:S03]  /*0d80*/  UIMAD UR16, UR6, UR8, UR16 ;  /* 0x00000008061072a4 */ /* 0x000fc6000f8e0210 */
[----:B------:R-:W-:Y:S02]  /*0d90*/  @UP0 UIMAD UR4, UR25, UR20, UR7 ;  /* 0x00000014190402a4 */ /* 0x000fe4000f8e0207 */
[----:B------:R-:W-:-:S04]  /*0da0*/  UIADD3 UR7, -UR8, URZ, URZ ;  /* 0x0000003f08077290 */ /* 0x000fc8000fffe13f */
[----:B------:R-:W-:-:S03]  /*0db0*/  UIMAD UR6, UR7, UR22, UR24 ;  /* 0x00000016070672a4 */ /* 0x000fc6000f8e0218 */
[----:B------:R-:W-:Y:S01]  /*0dc0*/  ULDC UR7, c[0x0][0x610] ;  /* 0x0001840000077ab9 */ /* 0x000fe20000000800 */
[----:B------:R-:W-:Y:S02]  /*0dd0*/  UIMAD UR6, UR6, UR5, UR18 ;  /* 0x00000005060672a4 */ /* 0x000fe4000f8e0212 */
[----:B------:R-:W-:-:S04]  /*0de0*/  UIMAD UR4, UR16, UR7, UR4 ;  /* 0x00000007100472a4 */ /* 0x000fc8000f8e0204 */
[----:B------:R-:W-:Y:S02]  /*0df0*/  USEL UR42, UR6, UR4, !UP0 ;  /* 0x00000004062a7287 */ /* 0x000fe4000c000000 */
[----:B------:R-:W-:-:S12]  /*0e00*/  USEL UR41, UR4, UR6, !UP0 ;  /* 0x0000000604297287 */ /* 0x000fd8000c000000 */
.L_x_4:
[----:B------:R-:W-:-:S08]  /*0e10*/  NOP ;  /* 0x0000000000007918 */ /* 0x000fd00000000000 */
[----:B------:R-:W0:Y:S02]  /*0e20*/  USETMAXREG.TRY_ALLOC.CTAPOOL UP0, 0xf0 ;  /* 0x000000f0000079c8 */ /* 0x000e240008000600 */
[----:B0-----:R-:W-:-:S13]  /*0e30*/  PLOP3.LUT P0, PT, PT, PT, UP0, 0x80, 0x0 ;  /* 0x000000000000781c */ /* 0x001fda0003f0f008 */
[----:B------:R-:W-:Y:S05]  /*0e40*/  @!P0 BRA `(.L_x_4) ;  /* 0xfffffffc00f08947 */ /* 0x000fea000383ffff */
[----:B------:R-:W-:Y:S01]  /*0e50*/  ULDC.64 UR4, c[0x0][0x598] ;  /* 0x0001660000047ab9 */ /* 0x000fe20000000a00 */
[----:B------:R-:W-:Y:S01]  /*0e60*/  ULDC.64 UR36, c[0x0][0x208] ;  /* 0x0000820000247ab9 */ /* 0x000fe20000000a00 */
[----:B------:R-:W-:-:S04]  /*0e70*/  ISETP.NE.U32.AND P0, PT, RZ, UR4, PT ;  /* 0x00000004ff007c0c */ /* 0x000fc8000bf05070 */
[----:B------:R-:W-:-:S13]  /*0e80*/  ISETP.NE.AND.EX P0, PT, RZ, UR5, PT, P0 ;  /* 0x00000005ff007c0c */ /* 0x000fda000bf05300 */
[----:B------:R-:W-:Y:S05]  /*0e90*/  @!P0 BRA `(.L_x_7) ;  /* 0x00000000001c8947 */ /* 0x000fea0003800000 */
[----:B------:R-:W0:Y:S02]  /*0ea0*/  LDC.64 R2, c[0x0][0x598] ;  /* 0x00016600ff027b82 */ /* 0x000e240000000a00 */
[----:B0-----:R-:W2:Y:S02]  /*0eb0*/  LDG.E.64 R2, desc[UR36][R2.64] ;  /* 0x0000002402027981 */ /* 0x001ea4000c1e1b00 */
[----:B--2---:R-:W-:-:S04]  /*0ec0*/  ISETP.NE.U32.AND P0, PT, R2, RZ, PT ;  /* 0x000000ff0200720c */ /* 0x004fc80003f05070 */
[----:B------:R-:W-:-:S13]  /*0ed0*/  ISETP.NE.AND.EX P0, PT, R3, RZ, PT, P0 ;  /* 0x000000ff0300720c */ /* 0x000fda0003f05300 */
[----:B------:R-:W-:Y:S05]  /*0ee0*/  @!P0 BRA `(.L_x_7) ;  /* 0x0000000000088947 */ /* 0x000fea0003800000 */
[----:B------:R0:W5:Y:S01]  /*0ef0*/  LD.E R2, desc[UR36][R2.64] ;  /* 0x0000002402027980 */ /* 0x000162000c101900 */
[----:B------:R-:W-:Y:S05]  /*0f00*/  BRA `(.L_x_8) ;  /* 0x0000000000247947 */ /* 0x000fea0003800000 */
.L_x_7:
[----:B------:R-:W-:Y:S02]  /*0f10*/  ULDC.64 UR4, c[0x0][0x588] ;  /* 0x0001620000047ab9 */ /* 0x000fe40000000a00 */
[----:B------:R-:W-:-:S04]  /*0f20*/  ISETP.NE.U32.AND P0, PT, RZ, UR4, PT ;  /* 0x00000004ff007c0c */ /* 0x000fc8000bf05070 */
[----:B------:R-:W-:-:S13]  /*0f30*/  ISETP.NE.AND.EX P0, PT, RZ, UR5, PT, P0 ;  /* 0x00000005ff007c0c */ /* 0x000fda000bf05300 */
[----:B------:R-:W-:Y:S05]  /*0f40*/  @!P0 BRA `(.L_x_9) ;  /* 0x00000000000c8947 */ /* 0x000fea0003800000 */
[----:B------:R-:W0:Y:S02]  /*0f50*/  LDC.64 R2, c[0x0][0x588] ;  /* 0x00016200ff027b82 */ /* 0x000e240000000a00 */
[----:B0-----:R1:W5:Y:S01]  /*0f60*/  LDG.E R2, desc[UR36][R2.64] ;  /* 0x0000002402027981 */ /* 0x001362000c1e1900 */
[----:B------:R-:W-:Y:S05]  /*0f70*/  BRA `(.L_x_8) ;  /* 0x0000000000087947 */ /* 0x000fea0003800000 */
.L_x_9:
[----:B------:R-:W-:Y:S02]  /*0f80*/  ULDC UR4, c[0x0][0x580] ;  /* 0x0001600000047ab9 */ /* 0x000fe40000000800 */
[----:B------:R-:W-:-:S07]  /*0f90*/  IMAD.U32 R2, RZ, RZ, UR4 ;  /* 0x00000004ff027e24 */ /* 0x000fce000f8e00ff */
.L_x_8:
[----:B------:R-:W-:Y:S02]  /*0fa0*/  ULDC.64 UR4, c[0x0][0x5a0] ;  /* 0x0001680000047ab9 */ /* 0x000fe40000000a00 */
[----:B------:R-:W-:-:S04]  /*0fb0*/  ISETP.NE.U32.AND P0, PT, RZ, UR4, PT ;  /* 0x00000004ff007c0c */ /* 0x000fc8000bf05070 */
[----:B------:R-:W-:-:S13]  /*0fc0*/  ISETP.NE.AND.EX P0, PT, RZ, UR5, PT, P0 ;  /* 0x00000005ff007c0c */ /* 0x000fda000bf05300 */
[----:B------:R-:W-:Y:S05]  /*0fd0*/  @!P0 BRA `(.L_x_10) ;  /* 0x00000000001c8947 */ /* 0x000fea0003800000 */
[----:B------:R-:W2:Y:S02]  /*0fe0*/  LDC.64 R4, c[0x0][0x5a0] ;  /* 0x00016800ff047b82 */ /* 0x000ea40000000a00 */
[----:B--2---:R-:W2:Y:S02]  /*0ff0*/  LDG.E.64 R4, desc[UR36][R4.64] ;  /* 0x0000002404047981 */ /* 0x004ea4000c1e1b00 */
[----:B--2---:R-:W-:-:S04]  /*1000*/  ISETP.NE.U32.AND P0, PT, R4, RZ, PT ;  /* 0x000000ff0400720c */ /* 0x004fc80003f05070 */
[----:B------:R-:W-:-:S13]  /*1010*/  ISETP.NE.AND.EX P0, PT, R5, RZ, PT, P0 ;  /* 0x000000ff0500720c */ /* 0x000fda0003f05300 */
[----:B------:R-:W-:Y:S05]  /*1020*/  @!P0 BRA `(.L_x_10) ;  /* 0x0000000000088947 */ /* 0x000fea0003800000 */
[----:B------:R2:W5:Y:S01]  /*1030*/  LD.E R16, desc[UR36][R4.64] ;  /* 0x0000002404107980 */ /* 0x000562000c101900 */
[----:B------:R-:W-:Y:S05]  /*1040*/  BRA `(.L_x_11) ;  /* 0x0000000000247947 */ /* 0x000fea0003800000 */
.L_x_10:
[----:B------:R-:W-:Y:S02]  /*1050*/  ULDC.64 UR4, c[0x0][0x590] ;  /* 0x0001640000047ab9 */ /* 0x000fe40000000a00 */
[----:B------:R-:W-:-:S04]  /*1060*/  ISETP.NE.U32.AND P0, PT, RZ, UR4, PT ;  /* 0x00000004ff007c0c */ /* 0x000fc8000bf05070 */
[----:B------:R-:W-:-:S13]  /*1070*/  ISETP.NE.AND.EX P0, PT, RZ, UR5, PT, P0 ;  /* 0x00000005ff007c0c */ /* 0x000fda000bf05300 */
[----:B------:R-:W-:Y:S05]  /*1080*/  @!P0 BRA `(.L_x_12) ;  /* 0x00000000000c8947 */ /* 0x000fea0003800000 */
[----:B------:R-:W2:Y:S02]  /*1090*/  LDC.64 R16, c[0x0][0x590] ;  /* 0x00016400ff107b82 */ /* 0x000ea40000000a00 */
[----:B--2---:R3:W5:Y:S01]  /*10a0*/  LDG.E R16, desc[UR36][R16.64] ;  /* 0x0000002410107981 */ /* 0x004762000c1e1900 */
[----:B------:R-:W-:Y:S05]  /*10b0*/  BRA `(.L_x_11) ;  /* 0x0000000000087947 */ /* 0x000fea0003800000 */
.L_x_12:
[----:B------:R-:W-:Y:S02]  /*10c0*/  ULDC UR4, c[0x0][0x584] ;  /* 0x0001610000047ab9 */ /* 0x000fe40000000800 */
[----:B------:R-:W-:-:S07]  /*10d0*/  IMAD.U32 R16, RZ, RZ, UR4 ;  /* 0x00000004ff107e24 */ /* 0x000fce000f8e00ff */
.L_x_11:
[----:B------:R-:W-:-:S13]  /*10e0*/  LOP3.LUT P0, RZ, R0, 0xff, RZ, 0xc0, !PT ;  /* 0x000000ff00ff7812 */ /* 0x000fda000780c0ff */
[----:B------:R-:W-:Y:S05]  /*10f0*/  @!P0 EXIT ;  /* 0x000000000000894d */ /* 0x000fea0003800000 */
[----:B------:R-:W-:Y:S01]  /*1100*/  ULDC UR4, c[0x0][0x28c] ;  /* 0x0000a30000047ab9 */ /* 0x000fe20000000800 */
[----:B------:R-:W-:Y:S01]  /*1110*/  UMOV UR38, URZ ;  /* 0x0000003f00267c82 */ /* 0x000fe20008000000 */
[----:B------:R-:W-:Y:S01]  /*1120*/  UIADD3 UR4, UR4, 0x1f, URZ ;  /* 0x0000001f04047890 */ /* 0x000fe2000fffe03f */
[----:B------:R-:W-:-:S03]  /*1130*/  UMOV UR39, URZ ;  /* 0x0000003f00277c82 */ /* 0x000fc60008000000 */
[----:B------:R-:W-:-:S04]  /*1140*/  USHF.R.S32.HI UR5, URZ, 0x1f, UR4 ;  /* 0x0000001f3f057899 */ /* 0x000fc80008011404 */
[----:B------:R-:W-:-:S04]  /*1150*/  ULEA.HI UR5, UR5, UR4, URZ, 0x5 ;  /* 0x0000000405057291 */ /* 0x000fc8000f8f283f */
[----:B------:R-:W-:-:S12]  /*1160*/  USHF.R.S32.HI UR44, URZ, 0x5, UR5 ;  /* 0x000000053f2c7899 */ /* 0x000fd80008011405 */
.L_x_540:
[----:B------:R-:W4:Y:S01]  /*1170*/  S2R R0, SR_TID.X ;  /* 0x0000000000007919 */ /* 0x000f220000002100 */
[----:B------:R-:W0:Y:S01]  /*1180*/  S2UR UR6, SR_CgaCtaId ;  /* 0x00000000000679c3 */ /* 0x000e220000008800 */
[----:B------:R-:W-:Y:S02]  /*1190*/  UMOV UR46, 0x400 ;  /* 0x00000400002e7882 */ /* 0x000fe40000000000 */
[----:B0-----:R-:W-:Y:S01]  /*11a0*/  ULEA UR46, UR6, UR46, 0x18 ;  /* 0x0000002e062e7291 */ /* 0x001fe2000f8ec03f */
[----:B----4-:R-:W-:-:S04]  /*11b0*/  LOP3.LUT R0, R0, 0x80, RZ, 0xc0, !PT ;  /* 0x0000008000007812 */ /* 0x010fc800078ec0ff */
[----:B------:R-:W-:-:S06]  /*11c0*/  SHF.R.U32.HI R0, RZ, 0x7, R0 ;  /* 0x00000007ff007819 */ /* 0x000fcc0000011600 */
[----:B------:R-:W0:Y:S02]  /*11d0*/  SHFL.IDX PT, R0, R0, RZ, 0x1f ;  /* 0x00001fff00007589 */ /* 0x000e2400000e0000 */
[----:B0-----:R-:W-:-:S13]  /*11e0*/  R2UR UR4, R0 ;  /* 0x00000000000472ca */ /* 0x001fda00000e0000 */
[----:B------:R-:W-:-:S04]  /*11f0*/  ULEA.HI UR5, UR4, UR4, URZ, 0x1 ;  /* 0x0000000404057291 */ /* 0x000fc8000f8f083f */
[----:B------:R-:W-:-:S04]  /*1200*/  ULOP3.LUT UR5, UR5, 0xffffe, URZ, 0xc0, !UPT ;  /* 0x000ffffe05057892 */ /* 0x000fc8000f8ec03f */
[----:B------:R-:W-:-:S03]  /*1210*/  UIADD3 UR5, UR4, -UR5, URZ ;  /* 0x8000000504057290 */ /* 0x000fc6000fffe03f */
[----:B------:R-:W-:Y:S01]  /*1220*/  ULDC UR4, c[0x0][0x28c] ;  /* 0x0000a30000047ab9 */ /* 0x000fe20000000800 */
[----:B------:R-:W-:Y:S01]  /*1230*/  ULEA UR5, UR5, UR46, 0xc ;  /* 0x0000002e05057291 */ /* 0x000fe2000f8e603f */
[----:B------:R-:W-:-:S03]  /*1240*/  ISETP.LT.AND P0, PT, RZ, UR4, PT ;  /* 0x00000004ff007c0c */ /* 0x000fc6000bf01270 */
[----:B------:R-:W-:-:S04]  /*1250*/  UIADD3 UR5, UR5, 0x180, URZ ;  /* 0x0000018005057890 */ /* 0x000fc8000fffe03f */
[----:B------:R-:W-:-:S04]  /*1260*/  USHF.R.U32.HI UR5, URZ, 0x4, UR5 ;  /* 0x000000043f057899 */ /* 0x000fc80008011605 */
[----:B------:R-:W-:Y:S02]  /*1270*/  ULOP3.LUT UR47, UR5, 0x3fff, URZ, 0xc0, !UPT ;  /* 0x00003fff052f7892 */ /* 0x000fe4000f8ec03f */
[----:B-1-3--:R-:W-:Y:S10]  /*1280*/  @P0 BRA `(.L_x_13) ;  /* 0x0000000000400947 */ /* 0x00aff40003800000 */
[----:B------:R-:W-:Y:S01]  /*1290*/  MOV R0, 0x0 ;  /* 0x0000000000007802 */ /* 0x000fe20000000f00 */
[----:B------:R-:W-:Y:S01]  /*12a0*/  ULDC.64 UR4, c[0x4][0x68] ;  /* 0x01001a0000047ab9 */ /* 0x000fe20000000a00 */
[----:B------:R-:W-:Y:S01]  /*12b0*/  ULDC.64 UR6, c[0x4][0x8] ;  /* 0x0100020000067ab9 */ /* 0x000fe20000000a00 */
[----:B--2---:R-:W-:Y:S01]  /*12c0*/  IMAD.U32 R4, RZ, RZ, UR4 ;  /* 0x00000004ff047e24 */ /* 0x004fe2000f8e00ff */
[----:B------:R0:W2:Y:S01]  /*12d0*/  LDC.64 R14, c[0x4][R0] ;  /* 0x01000000000e7b82 */ /* 0x0000a20000000a00 */
[----:B------:R-:W-:Y:S01]  /*12e0*/  IMAD.U32 R5, RZ, RZ, UR5 ;  /* 0x00000005ff057e24 */ /* 0x000fe2000f8e00ff */
[----:B------:R-:W-:Y:S01]  /*12f0*/  ULDC.64 UR4, c[0x4][0x70] ;  /* 0x01001c0000047ab9 */ /* 0x000fe20000000a00 */
[----:B------:R-:W-:Y:S01]  /*1300*/  IMAD.U32 R10, RZ, RZ, UR6 ;  /* 0x00000006ff0a7e24 */ /* 0x000fe2000f8e00ff */
[----:B------:R-:W-:Y:S01]  /*1310*/  MOV R7, UR5 ;  /* 0x0000000500077c02 */ /* 0x000fe20008000f00 */
[----:B------:R-:W-:Y:S02]  /*1320*/  IMAD.U32 R6, RZ, RZ, UR4 ;  /* 0x00000004ff067e24 */ /* 0x000fe4000f8e00ff */
[----:B------:R-:W-:-:S02]  /*1330*/  IMAD.U32 R11, RZ, RZ, UR7 ;  /* 0x00000007ff0b7e24 */ /* 0x000fc4000f8e00ff */
[----:B------:R-:W-:Y:S02]  /*1340*/  IMAD.MOV.U32 R8, RZ, RZ, 0x1e1 ;  /* 0x000001e1ff087424 */ /* 0x000fe400078e00ff */
[----:B------:R-:W-:Y:S02]  /*1350*/  IMAD.MOV.U32 R12, RZ, RZ, 0x1 ;  /* 0x00000001ff0c7424 */ /* 0x000fe400078e00ff */
[----:B0-----:R-:W-:-:S07]  /*1360*/  IMAD.MOV.U32 R13, RZ, RZ, RZ ;  /* 0x000000ffff0d7224 */ /* 0x001fce00078e00ff */
[----:B------:R-:W-:-:S07]  /*1370*/  LEPC R20, `(.L_x_13) ;  /* 0x000000001014794e */ /* 0x000fce0000000000 */
[----:B-123-5:R-:W-:Y:S05]  /*1380*/  CALL.ABS.NOINC R14 ;  /* 0x000000000e007343 */ /* 0x02efea0003c00000 */
.L_x_13:
[----:B------:R-:W-:-:S06]  /*1390*/  ULOP3.LUT UR4, UR40, 0x1, URZ, 0xfc, !UPT ;  /* 0x0000000128047892 */ /* 0x000fcc000f8efc3f */
[----:B------:R-:W-:-:S04]  /*13a0*/  MOV R0, UR4 ;  /* 0x0000000400007c02 */ /* 0x000fc80008000f00 */
[----:B------:R-:W-:-:S13]  /*13b0*/  ISETP.NE.AND P0, PT, R0, 0x3, PT ;  /* 0x000000030000780c */ /* 0x000fda0003f05270 */
[----:B------:R-:W-:Y:S05]  /*13c0*/  @!P0 BRA `(.L_x_14) ;  /* 0x0000000000048947 */ /* 0x000fea0003800000 */
[----:B------:R-:W-:Y:S01]  /*13d0*/  BPT.TRAP 0x1 ;  /* 0x000000040000795c */ /* 0x000fe20000300000 */
.L_x_14:
[----:B-1----:R-:W-:Y:S02]  /*13e0*/  IMAD.U32 R3, RZ, RZ, UR39 ;  /* 0x00000027ff037e24 */ /* 0x002fe4000f8e00ff */
[----:B------:R-:W-:-:S03]  /*13f0*/  IMAD.U32 R0, RZ, RZ, UR38 ;  /* 0x00000026ff007e24 */ /* 0x000fc6000f8e00ff */
[----:B------:R-:W-:Y:S02]  /*1400*/  LEA R3, R3, UR46, 0x3 ;  /* 0x0000002e03037c11 */ /* 0x000fe4000f8e18ff */
[----:B------:R-:W-:-:S04]  /*1410*/  SHF.L.U32 R0, R0, 0x1f, RZ ;  /* 0x0000001f00007819 */ /* 0x000fc800000006ff */
[----:B------:R0:W1:Y:S01]  /*1420*/  SYNCS.PHASECHK.TRANS64.TRYWAIT P1, [R3+URZ], R0 ;  /* 0x00000000030075a7 */ /* 0x000062000802017f */
[----:B------:R-:W-:Y:S05]  /*1430*/  @!P0 BRA `(.L_x_15) ;  /* 0x0000000000048947 */ /* 0x000fea0003800000 */
[----:B------:R-:W-:Y:S01]  /*1440*/  BPT.TRAP 0x1 ;  /* 0x000000040000795c */ /* 0x000fe20000300000 */
.L_x_15:
[----:B-1----:R-:W-:Y:S05]  /*1450*/  @P1 BRA `(.L_x_16) ;  /* 0x0000000000081947 */ /* 0x002fea0003800000 */
[----:B------:R-:W1:Y:S02]  /*1460*/  SYNCS.PHASECHK.TRANS64.TRYWAIT P1, [R3+URZ], R0 ;  /* 0x00000000030075a7 */ /* 0x000e64000802017f */
[----:B-1----:R-:W-:Y:S05]  /*1470*/  @!P1 BRA `(.L_x_17) ;  /* 0x0000016400049947 */ /* 0x002fea0003800000 */
.L_x_16:
[----:B------:R-:W-:-:S04]  /*1480*/  UISETP.LT.AND UP0, UPT, UR44, 0x1, UPT ;  /* 0x000000012c00788c */ /* 0x000fc8000bf01270 */
[----:B------:R-:W-:-:S04]  /*1490*/  USEL UR4, UR44, 0x1, UP0 ;  /* 0x000000012c047887 */ /* 0x000fc80008000000 */
[----:B------:R-:W-:-:S06]  /*14a0*/  UIADD3 UR4, UR44, -UR4, URZ ;  /* 0x800000042c047290 */ /* 0x000fcc000fffe03f */
[----:B01----:R-:W-:Y:S02]  /*14b0*/  IMAD.U32 R0, RZ, RZ, UR4 ;  /* 0x00000004ff007e24 */ /* 0x003fe4000f8e00ff */
[----:B------:R-:W-:Y:S01]  /*14c0*/  IMAD.U32 R3, RZ, RZ, UR4 ;  /* 0x00000004ff037e24 */ /* 0x000fe2000f8e00ff */
[----:B------:R-:W-:Y:S05]  /*14d0*/  WARPSYNC.ALL ;  /* 0x0000000000007948 */ /* 0x000fea0003800000 */
[----:B------:R-:W-:Y:S01]  /*14e0*/  ISETP.GE.AND P1, PT, R0, 0x1, PT ;  /* 0x000000010000780c */ /* 0x000fe20003f26270 */
[----:B------:R-:W-:Y:S01]  /*14f0*/  UIADD3 UR46, UR46, 0x1c180, URZ ;  /* 0x0001c1802e2e7890 */ /* 0x000fe2000fffe03f */
[----:B------:R-:W-:Y:S01]  /*1500*/  WARPGROUP.ARRIVE ;  /* 0x00000000000079c5 */ /* 0x000fe20000000000 */
[----:B------:R-:W-:-:S02]  /*1510*/  ULOP3.LUT UR8, UR47, 0x10000, URZ, 0xfc, !UPT ;  /* 0x000100002f087892 */ /* 0x000fc4000f8efc3f */
[----:B------:R-:W-:Y:S02]  /*1520*/  USHF.R.U32.HI UR46, URZ, 0x4, UR46 ;  /* 0x000000043f2e7899 */ /* 0x000fe4000801162e */
[----:B------:R-:W-:Y:S02]  /*1530*/  ULEA UR10, UR39, UR8, 0xa ;  /* 0x00000008270a7291 */ /* 0x000fe4000f8e503f */
[----:B------:R-:W-:Y:S01]  /*1540*/  ULOP3.LUT UR9, UR46, 0x3fff, URZ, 0xc0, !UPT ;  /* 0x00003fff2e097892 */ /* 0x000fe2000f8ec03f */
[----:B------:R-:W-:Y:S01]  /*1550*/  UMOV UR5, 0x80000020 ;  /* 0x8000002000057882 */ /* 0x000fe20000000000 */
[----:B------:R-:W-:Y:S02]  /*1560*/  UMOV UR7, 0x80000020 ;  /* 0x8000002000077882 */ /* 0x000fe40000000000 */
[----:B------:R-:W-:Y:S01]  /*1570*/  ULOP3.LUT UR9, UR9, 0x10000, URZ, 0xfc, !UPT ;  /* 0x0001000009097892 */ /* 0x000fe2000f8efc3f */
[----:B------:R-:W-:-:S03]  /*1580*/  UMOV UR4, UR10 ;  /* 0x0000000a00047c82 */ /* 0x000fc60008000000 */
[----:B------:R-:W-:-:S07]  /*1590*/  ULEA UR11, UR39, UR9, 0xa ;  /* 0x00000009270b7291 */ /* 0x000fce000f8e503f */
[----:B------:R-:W-:Y:S02]  /*15a0*/  UMOV UR6, UR11 ;  /* 0x0000000b00067c82 */ /* 0x000fe40008000000 */
[----:B------:R-:W-:Y:S01]  /*15b0*/  HGMMA.64x256x16.F32 R24, gdesc[UR4], RZ, !UPT, gsb0 ;  /* 0x03e00000041879f0 */ /* 0x000fe2000c0008ff */
[----:B------:R-:W-:Y:S01]  /*15c0*/  UIADD3 UR4, UR10, 0x200, URZ ;  /* 0x000002000a047890 */ /* 0x000fe2000fffe03f */
[----:B------:R-:W-:Y:S01]  /*15d0*/  UMOV UR5, 0x80000020 ;  /* 0x8000002000057882 */ /* 0x000fe20000000000 */
[----:B------:R-:W-:Y:S02]  /*15e0*/  WARPGROUP.DEPBAR.LE gsb0, 0x0 ;  /* 0x00008000000079c5 */ /* 0x000fe40000010000 */
[----:B------:R-:W-:Y:S01]  /*15f0*/  STL.64 [R1], R24 ;  /* 0x0000001801007387 */ /* 0x000fe20000100a00 */
[----:B------:R-:W-:Y:S01]  /*1600*/  IMAD.MOV.U32 R235, RZ, RZ, R49 ;  /* 0x000000ffffeb7224 */ /* 0x000fe200078e0031 */
[----:B------:R-:W-:Y:S01]  /*1610*/  MOV R234, R50 ;  /* 0x0000003200ea7202 */ /* 0x000fe20000000f00 */
[----:B------:R-:W-:Y:S01]  /*1620*/  IMAD.MOV.U32 R233, RZ, RZ, R51 ;  /* 0x000000ffffe97224 */ /* 0x000fe200078e0033 */
[----:B------:R-:W-:Y:S01]  /*1630*/  STL.64 [R1+0x8], R26 ;  /* 0x0000081a01007387 */ /* 0x000fe20000100a00 */
        /* <DEDUP_REMOVED lines=53> */
[----:B------:R0:W-:Y:S01]  /*1990*/  STL [R1+0x60], R48 ;  /* 0x0000603001007387 */ /* 0x0001e20000100800 */
[----:B------:R-:W-:-:S02]  /*19a0*/  IMAD.MOV.U32 R168, RZ, RZ, R84 ;  /* 0x000000ffffa87224 */ /* 0x000fc400078e0054 */
[----:B------:R-:W-:Y:S01]  /*19b0*/  IMAD.MOV.U32 R169, RZ, RZ, R85 ;  /* 0x000000ffffa97224 */ /* 0x000fe200078e0055 */
[----:B------:R-:W-:Y:S01]  /*19c0*/  STL [R1+0x2b8], R160 ;  /* 0x0002b8a001007387 */ /* 0x000fe20000100800 */
[----:B------:R-:W-:Y:S02]  /*19d0*/  IMAD.MOV.U32 R171, RZ, RZ, R87 ;  /* 0x000000ffffab7224 */ /* 0x000fe400078e0057 */
[----:B------:R-:W-:Y:S02]  /*19e0*/  IMAD.MOV.U32 R172, RZ, RZ, R88 ;  /* 0x000000ffffac7224 */ /* 0x000fe400078e0058 */
[----:B------:R-:W-:Y:S02]  /*19f0*/  IMAD.MOV.U32 R173, RZ, RZ, R89 ;  /* 0x000000ffffad7224 */ /* 0x000fe400078e0059 */
[----:B------:R-:W-:Y:S02]  /*1a00*/  IMAD.MOV.U32 R174, RZ, RZ, R90 ;  /* 0x000000ffffae7224 */ /* 0x000fe400078e005a */
[----:B------:R-:W-:-:S02]  /*1a10*/  IMAD.MOV.U32 R175, RZ, RZ, R91 ;  /* 0x000000ffffaf7224 */ /* 0x000fc400078e005b */
[----:B------:R-:W-:Y:S02]  /*1a20*/  IMAD.MOV.U32 R177, RZ, RZ, R93 ;  /* 0x000000ffffb17224 */ /* 0x000fe400078e005d */
        /* <DEDUP_REMOVED lines=37> */
[----:B---3--:R-:W-:Y:S02]  /*1c80*/  IMAD.MOV.U32 R17, RZ, RZ, R138 ;  /* 0x000000ffff117224 */ /* 0x008fe400078e008a */
        /* <DEDUP_REMOVED lines=8> */
[----:B--2---:R-:W-:-:S02]  /*1d10*/  IMAD.MOV.U32 R5, RZ, RZ, R149 ;  /* 0x000000ffff057224 */ /* 0x004fc400078e0095 */
[----:B------:R-:W-:Y:S02]  /*1d20*/  IMAD.MOV.U32 R4, RZ, RZ, R150 ;  /* 0x000000ffff047224 */ /* 0x000fe400078e0096 */
[----:B------:R-:W-:Y:S02]  /*1d30*/  IMAD.MOV.U32 R0, RZ, RZ, R151 ;  /* 0x000000ffff007224 */ /* 0x000fe400078e0097 */
[----:B0-----:R-:W-:-:S06]  /*1d40*/  WARPGROUP.ARRIVE ;  /* 0x00000000000079c5 */ /* 0x001fcc0000000000 */
[----:B------:R-:W-:Y:S03]  /*1d50*/  HGMMA.64x256x16.F32 R24, gdesc[UR4], RZ, !UPT, gsb0 ;  /* 0x03e00000041879f0 */ /* 0x000fe6000c0008ff */
[----:B------:R-:W-:Y:S02]  /*1d60*/  WARPGROUP.DEPBAR.LE gsb0, 0x0 ;  /* 0x00008000000079c5 */ /* 0x000fe40000010000 */
[----:B------:R-:W-:Y:S04]  /*1d70*/  STL.64 [R1+0x2b0], R150 ;  /* 0x0002b09601007387 */ /* 0x000fe80000100a00 */
        /* <DEDUP_REMOVED lines=20> */
[----:B------:R0:W-:Y:S04]  /*1ec0*/  STL.64 [R1+0x208], R108 ;  /* 0x0002086c01007387 */ /* 0x0001e80000100a00 */
[----:B0-----:R-:W2:Y:S04]  /*1ed0*/  LDL.LU R108, [R1] ;  /* 0x00000000016c7983 */ /* 0x001ea80000300800 */
[----:B------:R-:W2:Y:S04]  /*1ee0*/  LDL.LU R109, [R1+0x4] ;  /* 0x00000400016d7983 */ /* 0x000ea80000300800 */
        /* <DEDUP_REMOVED lines=22> */
[----:B------:R-:W2:Y:S01]  /*2050*/  LDL.LU R132, [R1+0x60] ;  /* 0x0000600001847983 */ /* 0x000ea20000300800 */
        /* <DEDUP_REMOVED lines=10> */
[----:B------:R-:W-:Y:S01]  /*2100*/  UIADD3 UR4, UR10, 0x2, URZ ;  /* 0x000000020a047890 */ /* 0x000fe2000fffe03f */
[----:B------:R-:W-:Y:S01]  /*2110*/  IMAD.MOV.U32 R140, RZ, RZ, R228 ;  /* 0x000000ffff8c7224 */ /* 0x000fe200078e00e4 */
[----:B------:R-:W-:Y:S01]  /*2120*/  UIADD3 UR6, UR11, 0x2, URZ ;  /* 0x000000020b067890 */ /* 0x000fe2000fffe03f */
[----:B------:R-:W-:Y:S01]  /*2130*/  IMAD.MOV.U32 R141, RZ, RZ, R227 ;  /* 0x000000ffff8d7224 */ /* 0x000fe200078e00e3 */
[----:B------:R-:W-:Y:S01]  /*2140*/  UMOV UR5, 0x80000020 ;  /* 0x8000002000057882 */ /* 0x000fe20000000000 */
[----:B------:R-:W-:Y:S01]  /*2150*/  IMAD.MOV.U32 R142, RZ, RZ, R226 ;  /* 0x000000ffff8e7224 */ /* 0x000fe200078e00e2 */
[----:B------:R-:W-:Y:S01]  /*2160*/  MOV R226, R12 ;  /* 0x0000000c00e27202 */ /* 0x000fe20000000f00 */
[----:B------:R-:W-:Y:S01]  /*2170*/  IMAD.MOV.U32 R143, RZ, RZ, R225 ;  /* 0x000000ffff8f7224 */ /* 0x000fe200078e00e1 */
[----:B------:R-:W-:Y:S01]  /*2180*/  UMOV UR7, 0x80000020 ;  /* 0x8000002000077882 */ /* 0x000fe20000000000 */
[----:B------:R-:W-:-:S02]  /*2190*/  IMAD.MOV.U32 R144, RZ, RZ, R224 ;  /* 0x000000ffff907224 */ /* 0x000fc400078e00e0 */
[----:B------:R-:W-:Y:S02]  /*21a0*/  IMAD.MOV.U32 R146, RZ, RZ, R222 ;  /* 0x000000ffff927224 */ /* 0x000fe400078e00de */
[----:B------:R-:W-:Y:S02]  /*21b0*/  IMAD.MOV.U32 R147, RZ, RZ, R221 ;  /* 0x000000ffff937224 */ /* 0x000fe400078e00dd */
[----:B------:R-:W-:Y:S01]  /*21c0*/  IMAD.MOV.U32 R148, RZ, RZ, R220 ;  /* 0x000000ffff947224 */ /* 0x000fe200078e00dc */
[----:B------:R-:W-:Y:S01]  /*21d0*/  MOV R220, R19 ;  /* 0x0000001300dc7202 */ /* 0x000fe20000000f00 */
        /* <DEDUP_REMOVED lines=19> */
[----:B------:R-:W-:-:S06]  /*2310*/  IMAD.MOV.U32 R235, RZ, RZ, R0 ;  /* 0x000000ffffeb7224 */ /* 0x000fcc00078e0000 */
[----:B--2---:R-:W-:-:S06]  /*2320*/  WARPGROUP.ARRIVE ;  /* 0x00000000000079c5 */ /* 0x004fcc0000000000 */
[----:B------:R-:W-:Y:S03]  /*2330*/  HGMMA.64x256x16.F32 R108, gdesc[UR4], R108, gsb0 ;  /* 0x03e00000046c79f0 */ /* 0x000fe6000800086c */
[----:B------:R-:W-:Y:S02]  /*2340*/  WARPGROUP.DEPBAR.LE gsb0, 0x0 ;  /* 0x00008000000079c5 */ /* 0x000fe40000010000 */
[----:B------:R-:W-:Y:S04]  /*2350*/  STL.64 [R1], R108 ;  /* 0x0000006c01007387 */ /* 0x000fe80000100a00 */
        /* <DEDUP_REMOVED lines=63> */
[----:B0-----:R1:W5:Y:S04]  /*2750*/  LDL.LU R160, [R1+0x2b8] ;  /* 0x0002b80001a07983 */ /* 0x0013680000300800 */
[----:B------:R-:W2:Y:S04]  /*2760*/  LDL.LU.64 R150, [R1+0x2b0] ;  /* 0x0002b00001967983 */ /* 0x000ea80000300a00 */
        /* <DEDUP_REMOVED lines=20> */
[----:B------:R-:W2:Y:S01]  /*28b0*/  LDL.LU.64 R108, [R1+0x208] ;  /* 0x00020800016c7983 */ /* 0x000ea20000300a00 */
[----:B------:R-:W-:Y:S01]  /*28c0*/  UIADD3 UR4, UR10, 0x202, URZ ;  /* 0x000002020a047890 */ /* 0x000fe2000fffe03f */
[----:B------:R-:W-:Y:S01]  /*28d0*/  UMOV UR5, 0x80000020 ;  /* 0x8000002000057882 */ /* 0x000fe20000000000 */
[----:B--2---:R-:W-:-:S07]  /*28e0*/  WARPGROUP.ARRIVE ;  /* 0x00000000000079c5 */ /* 0x004fce0000000000 */
[----:B------:R-:W-:Y:S03]  /*28f0*/  HGMMA.64x256x16.F32 R24, gdesc[UR4], R24, gsb0 ;  /* 0x03e00000041879f0 */ /* 0x000fe60008000818 */
[----:B------:R-:W-:Y:S02]  /*2900*/  WARPGROUP.DEPBAR.LE gsb0, 0x0 ;  /* 0x00008000000079c5 */ /* 0x000fe40000010000 */
[----:B-1----:R-:W-:Y:S05]  /*2910*/  @!P1 BRA `(.L_x_18) ;  /* 0x0000002000909947 */ /* 0x002fea0003800000 */
[----:B------:R-:W-:Y:S02]  /*2920*/  UIADD3 UR4, UR39, 0x1, URZ ;  /* 0x0000000127047890 */ /* 0x000fe4000fffe03f */
[----:B------:R-:W-:Y:S02]  /*2930*/  UMOV UR11, UR39 ;  /* 0x00000027000b7c82 */ /* 0x000fe40008000000 */
[----:B------:R-:W-:-:S04]  /*2940*/  UISETP.NE.AND UP0, UPT, UR4, 0x7, UPT ;  /* 0x000000070400788c */ /* 0x000fc8000bf05270 */
[----:B------:R-:W-:Y:S02]  /*2950*/  USEL UR5, URZ, 0x1, UP0 ;  /* 0x000000013f057887 */ /* 0x000fe40008000000 */
[----:B------:R-:W-:Y:S02]  /*2960*/  USEL UR10, UR4, URZ, UP0 ;  /* 0x0000003f040a7287 */ /* 0x000fe40008000000 */
[----:B------:R-:W-:-:S06]  /*2970*/  ULOP3.LUT UR5, UR38, UR5, URZ, 0x3c, !UPT ;  /* 0x0000000526057292 */ /* 0x000fcc000f8e3c3f */
[----:B------:R-:W-:-:S07]  /*2980*/  IMAD.U32 R0, RZ, RZ, UR5 ;  /* 0x00000005ff007e24 */ /* 0x000fce000f8e00ff */
.L_x_25:
[----:B------:R-:W-:Y:S05]  /*2990*/  @!P0 BRA `(.L_x_19) ;  /* 0x0000000000048947 */ /* 0x000fea0003800000 */
[----:B------:R-:W-:Y:S01]  /*29a0*/  BPT.TRAP 0x1 ;  /* 0x000000040000795c */ /* 0x000fe20000300000 */
.L_x_19:
[----:B------:R-:W0:Y:S01]  /*29b0*/  S2UR UR5, SR_CgaCtaId ;  /* 0x00000000000579c3 */ /* 0x000e220000008800 */
[----:B------:R-:W-:Y:S01]  /*29c0*/  UMOV UR4, 0x400 ;  /* 0x0000040000047882 */ /* 0x000fe20000000000 */
[----:B------:R-:W-:Y:S01]  /*29d0*/  SHF.L.U32 R4, R0, 0x1f, RZ ;  /* 0x0000001f00047819 */ /* 0x000fe200000006ff */
[----:B0-----:R-:W-:-:S04]  /*29e0*/  ULEA UR14, UR5, UR4, 0x18 ;  /* 0x00000004050e7291 */ /* 0x001fc8000f8ec03f */
[----:B------:R-:W-:-:S09]  /*29f0*/  ULEA UR4, UR10, UR14, 0x3 ;  /* 0x0000000e0a047291 */ /* 0x000fd2000f8e183f */
[----:B------:R0:W1:Y:S01]  /*2a00*/  SYNCS.PHASECHK.TRANS64.TRYWAIT P1, [UR4], R4 ;  /* 0x00000004ff0075a7 */ /* 0x0000620008020144 */
[----:B------:R-:W-:Y:S05]  /*2a10*/  @!P0 BRA `(.L_x_20) ;  /* 0x0000000000048947 */ /* 0x000fea0003800000 */
[----:B------:R-:W-:Y:S01]  /*2a20*/  BPT.TRAP 0x1 ;  /* 0x000000040000795c */ /* 0x000fe20000300000 */
.L_x_20:
[----:B-1----:R-:W-:Y:S05]  /*2a30*/  @P1 BRA `(.L_x_21) ;  /* 0x0000000000081947 */ /* 0x002fea0003800000 */
[----:B------:R-:W1:Y:S02]  /*2a40*/  SYNCS.PHASECHK.TRANS64.TRYWAIT P1, [UR4], R4 ;  /* 0x00000004ff0075a7 */ /* 0x000e640008020144 */
[----:B-1----:R-:W-:Y:S05]  /*2a50*/  @!P1 BRA `(.L_x_22) ;  /* 0x0000014c00a09947 */ /* 0x002fea0003800000 */
.L_x_21:
        /* <DEDUP_REMOVED lines=64> */
[----:B--2---:R-:W2:Y:S04]  /*2e60*/  LDL.LU.64 R24, [R1] ;  /* 0x0000000001187983 */ /* 0x004ea80000300a00 */
        /* <DEDUP_REMOVED lines=63> */
[----:B------:R-:W-:-:S02]  /*3260*/  ULEA UR12, UR10, UR8, 0xa ;  /* 0x000000080a0c7291 */ /* 0x000fc4000f8e503f */
[----:B------:R-:W-:Y:S01]  /*3270*/  ULEA UR13, UR10, UR9, 0xa ;  /* 0x000000090a0d7291 */ /* 0x000fe2000f8e503f */
[----:B------:R-:W-:Y:S01]  /*3280*/  UMOV UR5, 0x80000020 ;  /* 0x8000002000057882 */ /* 0x000fe20000000000 */
[----:B------:R-:W-:-:S03]  /*3290*/  UMOV UR7, 0x80000020 ;  /* 0x8000002000077882 */ /* 0x000fc60000000000 */
[----:B------:R-:W-:Y:S02]  /*32a0*/  UMOV UR4, UR12 ;  /* 0x0000000c00047c82 */ /* 0x000fe40008000000 */
[----:B------:R-:W-:Y:S01]  /*32b0*/  UMOV UR6, UR13 ;  /* 0x0000000d00067c82 */ /* 0x000fe20008000000 */
[----:B--2---:R-:W-:-:S06]  /*32c0*/  WARPGROUP.ARRIVE ;  /* 0x00000000000079c5 */ /* 0x004fcc0000000000 */
[----:B------:R-:W-:Y:S03]  /*32d0*/  HGMMA.64x256x16.F32 R24, gdesc[UR4], R24, gsb0 ;  /* 0x03e00000041879f0 */ /* 0x000fe60008000818 */
[----:B------:R-:W-:Y:S02]  /*32e0*/  WARPGROUP.DEPBAR.LE gsb0, 0x0 ;  /* 0x00008000000079c5 */ /* 0x000fe40000010000 */
[----:B------:R-:W-:Y:S01]  /*32f0*/  STL.64 [R1], R24 ;  /* 0x0000001801007387 */ /* 0x000fe20000100a00 */
[----:B-1----:R-:W-:Y:S01]  /*3300*/  IMAD.MOV.U32 R5, RZ, RZ, R150 ;  /* 0x000000ffff057224 */ /* 0x002fe200078e0096 */
[----:B------:R-:W-:Y:S01]  /*3310*/  MOV R8, R147 ;  /* 0x0000009300087202 */ /* 0x000fe20000000f00 */
[----:B0-----:R-:W-:Y:S01]  /*3320*/  IMAD.MOV.U32 R4, RZ, RZ, R151 ;  /* 0x000000ffff047224 */ /* 0x001fe200078e0097 */
        /* <DEDUP_REMOVED lines=44> */
[----:B------:R0:W-:Y:S01]  /*35f0*/  STL.64 [R1+0x60], R48 ;  /* 0x0000603001007387 */ /* 0x0001e20000100a00 */
[----:B------:R-:W-:Y:S01]  /*3600*/  IMAD.MOV.U32 R206, RZ, RZ, R122 ;  /* 0x000000ffffce7224 */ /* 0x000fe200078e007a */
[----:B------:R-:W-:Y:S01]  /*3610*/  MOV R159, R75 ;  /* 0x0000004b009f7202 */ /* 0x000fe20000000f00 */
[----:B------:R-:W-:Y:S01]  /*3620*/  IMAD.MOV.U32 R204, RZ, RZ, R120 ;  /* 0x000000ffffcc7224 */ /* 0x000fe200078e0078 */
[----:B------:R-:W2:Y:S01]  /*3630*/  LDL.LU.64 R150, [R1+0x4b8] ;  /* 0x0004b80001967983 */ /* 0x000ea20000300a00 */
        /* <DEDUP_REMOVED lines=16> */
[----:B------:R-:W-:-:S02]  /*3740*/  IMAD.MOV.U32 R194, RZ, RZ, R110 ;  /* 0x000000ffffc27224 */ /* 0x000fc400078e006e */
[----:B------:R-:W-:Y:S01]  /*3750*/  IMAD.MOV.U32 R192, RZ, RZ, R108 ;  /* 0x000000ffffc07224 */ /* 0x000fe200078e006c */
[----:B------:R-:W2:Y:S01]  /*3760*/  LDL.LU.64 R140, [R1+0x490] ;  /* 0x00049000018c7983 */ /* 0x000ea20000300a00 */
[----:B------:R-:W-:Y:S02]  /*3770*/  IMAD.MOV.U32 R193, RZ, RZ, R109 ;  /* 0x000000ffffc17224 */ /* 0x000fe400078e006d */
[----:B------:R-:W-:Y:S01]  /*3780*/  IMAD.MOV.U32 R190, RZ, RZ, R106 ;  /* 0x000000ffffbe7224 */ /* 0x000fe200078e006a */
[----:B------:R-:W2:Y:S01]  /*3790*/  LDL.LU.64 R138, [R1+0x488] ;  /* 0x00048800018a7983 */ /* 0x000ea20000300a00 */
[----:B------:R-:W-:Y:S02]  /*37a0*/  IMAD.MOV.U32 R191, RZ, RZ, R107 ;  /* 0x000000ffffbf7224 */ /* 0x000fe400078e006b */
        /* <DEDUP_REMOVED lines=68> */
[----:B------:R-:W-:-:S03]  /*3bf0*/  IMAD.MOV.U32 R235, RZ, RZ, R50 ;  /* 0x000000ffffeb7224 */ /* 0x000fc600078e0032 */
        /* <DEDUP_REMOVED lines=21> */
[----:B0-----:R-:W2:Y:S04]  /*3d50*/  LDL.LU.64 R48, [R1+0x320] ;  /* 0x0003200001307983 */ /* 0x001ea80000300a00 */
        /* <DEDUP_REMOVED lines=13> */
[----:B------:R-:W-:-:S02]  /*3e30*/  UMOV UR5, 0x80000020 ;  /* 0x8000002000057882 */ /* 0x000fc40000000000 */
[----:B-----5:R-:W-:Y:S01]  /*3e40*/  STL [R1+0x2b8], R160 ;  /* 0x0002b8a001007387 */ /* 0x020fe20000100800 */
[----:B--2---:R-:W-:-:S06]  /*3e50*/  WARPGROUP.ARRIVE ;  /* 0x00000000000079c5 */ /* 0x004fcc0000000000 */
[----:B------:R-:W-:Y:S03]  /*3e60*/  HGMMA.64x256x16.F32 R24, gdesc[UR4], R24, gsb0 ;  /* 0x03e00000041879f0 */ /* 0x000fe60008000818 */
        /* <DEDUP_REMOVED lines=57> */
[----:B------:R-:W-:-:S02]  /*4200*/  IMAD.MOV.U32 R139, RZ, RZ, R230 ;  /* 0x000000ffff8b7224 */ /* 0x000fc400078e00e6 */
[----:B------:R-:W-:Y:S01]  /*4210*/  IMAD.MOV.U32 R140, RZ, RZ, R229 ;  /* 0x000000ffff8c7224 */ /* 0x000fe200078e00e5 */
[----:B------:R-:W-:Y:S01]  /*4220*/  MOV R229, R10 ;  /* 0x0000000a00e57202 */ /* 0x000fe20000000f00 */
[----:B------:R-:W-:Y:S02]  /*4230*/  IMAD.MOV.U32 R142, RZ, RZ, R227 ;  /* 0x000000ffff8e7224 */ /* 0x000fe400078e00e3 */
[----:B------:R-:W-:Y:S02]  /*4240*/  IMAD.MOV.U32 R143, RZ, RZ, R226 ;  /* 0x000000ffff8f7224 */ /* 0x000fe400078e00e2 */
[----:B------:R-:W-:Y:S02]  /*4250*/  IMAD.MOV.U32 R144, RZ, RZ, R225 ;  /* 0x000000ffff907224 */ /* 0x000fe400078e00e1 */
[----:B------:R-:W-:Y:S02]  /*4260*/  IMAD.MOV.U32 R145, RZ, RZ, R224 ;  /* 0x000000ffff917224 */ /* 0x000fe400078e00e0 */
[----:B------:R-:W-:Y:S01]  /*4270*/  IMAD.MOV.U32 R146, RZ, RZ, R223 ;  /* 0x000000ffff927224 */ /* 0x000fe200078e00df */
[----:B------:R-:W-:Y:S01]  /*4280*/  MOV R223, R17 ;  /* 0x0000001100df7202 */ /* 0x000fe20000000f00 */
[----:B------:R-:W-:-:S02]  /*4290*/  IMAD.MOV.U32 R148, RZ, RZ, R221 ;  /* 0x000000ffff947224 */ /* 0x000fc400078e00dd */
[----:B------:R-:W-:Y:S02]  /*42a0*/  IMAD.MOV.U32 R149, RZ, RZ, R220 ;  /* 0x000000ffff957224 */ /* 0x000fe400078e00dc */
[----:B------:R-:W-:Y:S02]  /*42b0*/  IMAD.MOV.U32 R150, RZ, RZ, R219 ;  /* 0x000000ffff967224 */ /* 0x000fe400078e00db */
[----:B------:R-:W-:Y:S02]  /*42c0*/  IMAD.MOV.U32 R151, RZ, RZ, R218 ;  /* 0x000000ffff977224 */ /* 0x000fe400078e00da */
[----:B------:R-:W-:Y:S01]  /*42d0*/  IMAD.MOV.U32 R160, RZ, RZ, R217 ;  /* 0x000000ffffa07224 */ /* 0x000fe200078e00d9 */
[----:B------:R-:W-:Y:S01]  /*42e0*/  MOV R217, R23 ;  /* 0x0000001700d97202 */ /* 0x000fe20000000f00 */
        /* <DEDUP_REMOVED lines=14> */
[----:B------:R-:W-:Y:S01]  /*43d0*/  IMAD.MOV.U32 R234, RZ, RZ, R5 ;  /* 0x000000ffffea7224 */ /* 0x000fe200078e0005 */
[----:B------:R-:W-:Y:S02]  /*43e0*/  UIADD3 UR4, UR12, 0x2, URZ ;  /* 0x000000020c047890 */ /* 0x000fe4000fffe03f */
[----:B------:R-:W-:Y:S01]  /*43f0*/  UIADD3 UR6, UR13, 0x2, URZ ;  /* 0x000000020d067890 */ /* 0x000fe2000fffe03f */
[----:B------:R-:W-:Y:S01]  /*4400*/  UMOV UR5, 0x80000020 ;  /* 0x8000002000057882 */ /* 0x000fe20000000000 */
[----:B------:R-:W-:Y:S01]  /*4410*/  UMOV UR7, 0x80000020 ;  /* 0x8000002000077882 */ /* 0x000fe20000000000 */
        /* <DEDUP_REMOVED lines=96> */
[----:B------:R-:W-:Y:S01]  /*4a20*/  BPT.TRAP 0x1 ;  /* 0x000000040000795c */ /* 0x000fe20000300000 */
.L_x_23:
[----:B------:R-:W-:Y:S02]  /*4a30*/  UISETP.GT.U32.AND UP0, UPT, UR40, 0x1, UPT ;  /* 0x000000012800788c */ /* 0x000fe4000bf04070 */
[----:B------:R-:W-:-:S04]  /*4a40*/  ULEA UR4, UR11, UR14, 0x3 ;  /* 0x0000000e0b047291 */ /* 0x000fc8000f8e183f */
[----:B------:R-:W-:Y:S01]  /*4a50*/  UIADD3 UR4, UR4, 0x38, URZ ;  /* 0x0000003804047890 */ /* 0x000fe2000fffe03f */
[----:B------:R-:W-:-:S03]  /*4a60*/  PLOP3.LUT P1, PT, PT, PT, UP0, 0x80, 0x0 ;  /* 0x000000000000781c */ /* 0x000fc60003f2f008 */
[----:B------:R-:W-:-:S09]  /*4a70*/  UPRMT UR4, URZ, 0x654, UR4 ;  /* 0x000006543f047896 */ /* 0x000fd20008000004 */
[----:B------:R-:W-:Y:S01]  /*4a80*/  SYNCS.ARRIVE.TRANS64.RED.A1T0 RZ, [UR4], RZ ;  /* 0x000000ffffff79a7 */ /* 0x000fe20008100404 */
[----:B------:R-:W-:Y:S05]  /*4a90*/  @P1 BRA `(.L_x_24) ;  /* 0x0000000000041947 */ /* 0x000fea0003800000 */
[----:B------:R-:W-:Y:S01]  /*4aa0*/  BPT.TRAP 0x1 ;  /* 0x000000040000795c */ /* 0x000fe20000300000 */
.L_x_24:
[----:B------:R-:W-:Y:S01]  /*4ab0*/  UIADD3 UR10, UR10, 0x1, URZ ;  /* 0x000000010a0a7890 */ /* 0x000fe2000fffe03f */
[C---:B------:R-:W-:Y:S01]  /*4ac0*/  ISETP.GT.AND P1, PT, R3.reuse, 0x1, PT ;  /* 0x000000010300780c */ /* 0x040fe20003f24270 */
[----:B------:R-:W-:Y:S01]  /*4ad0*/  UIADD3 UR11, UR11, 0x1, URZ ;  /* 0x000000010b0b7890 */ /* 0x000fe2000fffe03f */
[----:B------:R-:W-:Y:S01]  /*4ae0*/  VIADD R3, R3, 0xffffffff ;  /* 0xffffffff03037836 */ /* 0x000fe20000000000 */
[----:B------:R-:W-:Y:S02]  /*4af0*/  UISETP.NE.AND UP0, UPT, UR10, 0x7, UPT ;  /* 0x000000070a00788c */ /* 0x000fe4000bf05270 */
[----:B------:R-:W-:Y:S02]  /*4b00*/  UISETP.NE.AND UP1, UPT, UR11, 0x7, UPT ;  /* 0x000000070b00788c */ /* 0x000fe4000bf25270 */
[----:B------:R-:W-:Y:S02]  /*4b10*/  USEL UR4, URZ, 0x1, UP0 ;  /* 0x000000013f047887 */ /* 0x000fe40008000000 */
[----:B------:R-:W-:-:S02]  /*4b20*/  USEL UR10, UR10, URZ, UP0 ;  /* 0x0000003f0a0a7287 */ /* 0x000fc40008000000 */
[----:B------:R-:W-:Y:S02]  /*4b30*/  USEL UR11, UR11, URZ, UP1 ;  /* 0x0000003f0b0b7287 */ /* 0x000fe40008800000 */
[----:B------:R-:W-:Y:S01]  /*4b40*/  LOP3.LUT R0, R0, UR4, RZ, 0x3c, !PT ;  /* 0x0000000400007c12 */ /* 0x000fe2000f8e3cff */
[----:B------:R-:W-:Y:S09]  /*4b50*/  @P1 BRA `(.L_x_25) ;  /* 0xffffffdc008c1947 */ /* 0x000ff2000383ffff */
.L_x_18:
[----:B------:R-:W0:Y:S02]  /*4b60*/  LDC R0, c[0x0][0x28c] ;  /* 0x0000a300ff007b82 */ /* 0x000e240000000800 */
[----:B0-----:R-:W-:-:S13]  /*4b70*/  ISETP.GE.AND P1, PT, R0, 0x1, PT ;  /* 0x000000010000780c */ /* 0x001fda0003f26270 */
[----:B------:R-:W-:Y:S05]  /*4b80*/  @!P1 BRA `(.L_x_26) ;  /* 0x0000000000549947 */ /* 0x000fea0003800000 */
[----:B------:R-:W-:Y:S05]  /*4b90*/  @!P0 BRA `(.L_x_27) ;  /* 0x0000000000048947 */ /* 0x000fea0003800000 */
[----:B------:R-:W-:Y:S01]  /*4ba0*/  BPT.TRAP 0x1 ;  /* 0x000000040000795c */ /* 0x000fe20000300000 */
.L_x_27:
[----:B------:R-:W-:Y:S01]  /*4bb0*/  UISETP.LT.AND UP0, UPT, UR44, 0x1, UPT ;  /* 0x000000012c00788c */ /* 0x000fe2000bf01270 */
[----:B------:R-:W0:Y:S03]  /*4bc0*/  S2UR UR7, SR_CgaCtaId ;  /* 0x00000000000779c3 */ /* 0x000e260000008800 */
[----:B------:R-:W-:Y:S02]  /*4bd0*/  USEL UR6, UR44, 0x1, UP0 ;  /* 0x000000012c067887 */ /* 0x000fe40008000000 */
[----:B------:R-:W-:Y:S02]  /*4be0*/  UISETP.GT.U32.AND UP0, UPT, UR40, 0x1, UPT ;  /* 0x000000012800788c */ /* 0x000fe4000bf04070 */
[----:B------:R-:W-:-:S04]  /*4bf0*/  UIADD3 UR6, UR39, UR44, -UR6 ;  /* 0x0000002c27067290 */ /* 0x000fc8000fffe806 */
[----:B------:R-:W-:Y:S01]  /*4c00*/  UIMAD.WIDE.U32 UR4, UR6, 0x24924925, URZ ;  /* 0x24924925060478a5 */ /* 0x000fe2000f8e003f */
[----:B------:R-:W-:-:S03]  /*4c10*/  PLOP3.LUT P0, PT, PT, PT, UP0, 0x80, 0x0 ;  /* 0x000000000000781c */ /* 0x000fc60003f0f008 */
[----:B------:R-:W-:-:S04]  /*4c20*/  UIADD3 UR4, UR6, -UR5, URZ ;  /* 0x8000000506047290 */ /* 0x000fc8000fffe03f */
[----:B------:R-:W-:-:S03]  /*4c30*/  ULEA.HI UR4, UR4, UR5, URZ, 0x1f ;  /* 0x0000000504047291 */ /* 0x000fc6000f8ff83f */
[----:B------:R-:W-:Y:S01]  /*4c40*/  UMOV UR5, 0x400 ;  /* 0x0000040000057882 */ /* 0x000fe20000000000 */
[----:B------:R-:W-:Y:S02]  /*4c50*/  USHF.R.U32.HI UR4, URZ, 0x2, UR4 ;  /* 0x000000023f047899 */ /* 0x000fe40008011604 */
[----:B0-----:R-:W-:Y:S02]  /*4c60*/  ULEA UR5, UR7, UR5, 0x18 ;  /* 0x0000000507057291 */ /* 0x001fe4000f8ec03f */
[----:B------:R-:W-:-:S04]  /*4c70*/  UIMAD UR4, UR4, -0x7, UR6 ;  /* 0xfffffff9040478a4 */ /* 0x000fc8000f8e0206 */
[----:B------:R-:W-:-:S04]  /*4c80*/  ULEA UR4, UR4, UR5, 0x3 ;  /* 0x0000000504047291 */ /* 0x000fc8000f8e183f */
[----:B------:R-:W-:-:S04]  /*4c90*/  UIADD3 UR4, UR4, 0x38, URZ ;  /* 0x0000003804047890 */ /* 0x000fc8000fffe03f */
[----:B------:R-:W-:-:S09]  /*4ca0*/  UPRMT UR4, URZ, 0x654, UR4 ;  /* 0x000006543f047896 */ /* 0x000fd20008000004 */
[----:B------:R-:W-:Y:S01]  /*4cb0*/  SYNCS.ARRIVE.TRANS64.RED.A1T0 RZ, [UR4], RZ ;  /* 0x000000ffffff79a7 */ /* 0x000fe20008100404 */
[----:B------:R-:W-:Y:S05]  /*4cc0*/  @P0 BRA `(.L_x_26) ;  /* 0x0000000000040947 */ /* 0x000fea0003800000 */
[----:B------:R-:W-:Y:S01]  /*4cd0*/  BPT.TRAP 0x1 ;  /* 0x000000040000795c */ /* 0x000fe20000300000 */
.L_x_26:
[----:B------:R-:W0:Y:S01]  /*4ce0*/  S2R R8, SR_TID.X ;  /* 0x0000000000087919 */ /* 0x000e220000002100 */
[----:B-----5:R-:W-:Y:S01]  /*4cf0*/  LOP3.LUT R4, R160, 0x1, RZ, 0xc0, !PT ;  /* 0x00000001a0047812 */ /* 0x020fe200078ec0ff */
[----:B------:R-:W-:Y:S01]  /*4d00*/  IMAD.MOV.U32 R19, RZ, RZ, 0x6540 ;  /* 0x00006540ff137424 */ /* 0x000fe200078e00ff */
[----:B------:R-:W-:Y:S01]  /*4d10*/  USHF.R.S32.HI UR10, URZ, 0x1f, UR43 ;  /* 0x0000001f3f0a7899 */ /* 0x000fe2000801142b */
[----:B------:R-:W-:Y:S02]  /*4d20*/  ULDC.64 UR8, c[0x0][0x5d0] ;  /* 0x0001740000087ab9 */ /* 0x000fe40000000a00 */
[----:B------:R-:W-:Y:S01]  /*4d30*/  IMAD.SHL.U32 R3, R4, 0x40, RZ ;  /* 0x0000004004037824 */ /* 0x000fe200078e00ff */
[----:B------:R-:W-:Y:S02]  /*4d40*/  UIMAD UR4, UR10, UR8, URZ ;  /* 0x000000080a0472a4 */ /* 0x000fe4000f8e023f */
[----:B------:R-:W-:Y:S01]  /*4d50*/  IMAD.U32 R6, RZ, RZ, UR8 ;  /* 0x00000008ff067e24 */ /* 0x000fe2000f8e00ff */
[----:B------:R-:W-:Y:S01]  /*4d60*/  UIMAD.WIDE UR6, UR41, 0x100, URZ ;  /* 0x00000100290678a5 */ /* 0x000fe2000f8e023f */
[----:B------:R-:W-:Y:S01]  /*4d70*/  ULDC UR8, c[0x0][0x288] ;  /* 0x0000a20000087ab9 */ /* 0x000fe20000000800 */
[----:B------:R-:W-:-:S02]  /*4d80*/  UIMAD UR4, UR43, UR9, UR4 ;  /* 0x000000092b0472a4 */ /* 0x000fc4000f8e0204 */
[----:B------:R-:W-:Y:S01]  /*4d90*/  USHF.L.U32 UR41, UR41, 0x8, URZ ;  /* 0x0000000829297899 */ /* 0x000fe2000800063f */
[----:B------:R-:W-:Y:S01]  /*4da0*/  ULDC UR9, c[0x0][0x284] ;  /* 0x0000a10000097ab9 */ /* 0x000fe20000000800 */
[----:B------:R-:W-:Y:S01]  /*4db0*/  UIADD3 UR39, UR44, UR39, URZ ;  /* 0x000000272c277290 */ /* 0x000fe2000fffe03f */
[----:B------:R-:W-:Y:S01]  /*4dc0*/  IMAD.U32 R17, RZ, RZ, UR9 ;  /* 0x00000009ff117e24 */ /* 0x000fe2000f8e00ff */
[----:B------:R-:W-:Y:S02]  /*4dd0*/  UISETP.GE.U32.AND UP1, UPT, UR44, 0x7, UPT ;  /* 0x000000072c00788c */ /* 0x000fe4000bf26070 */
[----:B------:R-:W-:-:S04]  /*4de0*/  UISETP.GT.U32.AND UP0, UPT, UR39, 0x6, UPT ;  /* 0x000000062700788c */ /* 0x000fc8000bf04070 */
[----:B------:R-:W-:Y:S01]  /*4df0*/  UISETP.LT.U32.AND UP0, UPT, UR44, 0x7, UP0 ;  /* 0x000000072c00788c */ /* 0x000fe20008701070 */
[C---:B0-----:R-:W-:Y:S01]  /*4e00*/  IMAD.SHL.U32 R18, R8.reuse, 0x2, RZ ;  /* 0x0000000208127824 */ /* 0x041fe200078e00ff */
[----:B------:R-:W-:Y:S02]  /*4e10*/  SHF.R.U32.HI R0, RZ, 0x2, R8 ;  /* 0x00000002ff007819 */ /* 0x000fe40000011608 */
[----:B------:R-:W-:Y:S02]  /*4e20*/  LOP3.LUT R5, R8, 0x60, RZ, 0xc0, !PT ;  /* 0x0000006008057812 */ /* 0x000fe400078ec0ff */
[----:B------:R-:W-:Y:S02]  /*4e30*/  LOP3.LUT R18, R18, 0x6, RZ, 0xc0, !PT ;  /* 0x0000000612127812 */ /* 0x000fe400078ec0ff */
[----:B------:R-:W-:Y:S02]  /*4e40*/  LOP3.LUT R0, R0, 0x7, RZ, 0xc0, !PT ;  /* 0x0000000700007812 */ /* 0x000fe400078ec0ff */
[----:B------:R-:W-:Y:S01]  /*4e50*/  PRMT R18, R18, R19, UR42 ;  /* 0x0000002a12127e16 */ /* 0x000fe20008000013 */
[----:B------:R-:W-:Y:S01]  /*4e60*/  USHF.L.U32 UR42, UR42, 0x8, URZ ;  /* 0x000000082a2a7899 */ /* 0x000fe2000800063f */
[----:B------:R-:W-:-:S02]  /*4e70*/  SHF.R.U32.HI R5, RZ, 0x1, R5 ;  /* 0x00000001ff057819 */ /* 0x000fc40000011605 */
[----:B------:R-:W-:Y:S01]  /*4e80*/  SHF.R.S32.HI R19, RZ, 0x1f, R18 ;  /* 0x0000001fff137819 */ /* 0x000fe20000011412 */
[----:B------:R-:W-:Y:S01]  /*4e90*/  UISETP.GE.AND UP2, UPT, UR42, UR8, UPT ;  /* 0x000000082a00728c */ /* 0x000fe2000bf46270 */
[--C-:B------:R-:W-:Y:S02]  /*4ea0*/  LOP3.LUT R3, R3, 0x40, R0.reuse, 0xe2, !PT ;  /* 0x0000004003037812 */ /* 0x100fe400078ee200 */
[----:B------:R-:W-:Y:S01]  /*4eb0*/  IADD3 R0, RZ, -R5, -R0 ;  /* 0x80000005ff007210 */ /* 0x000fe20007ffe800 */
[----:B------:R-:W-:Y:S01]  /*4ec0*/  IMAD.WIDE.U32 R6, R6, UR43, R18 ;  /* 0x0000002b06067c25 */ /* 0x000fe2000f8e0012 */
[----:B------:R-:W-:Y:S01]  /*4ed0*/  UISETP.GE.OR UP2, UPT, UR41, UR9, UP2 ;  /* 0x000000092900728c */ /* 0x000fe20009746670 */
[----:B------:R-:W-:Y:S02]  /*4ee0*/  LOP3.LUT R3, R3, UR6, R5, 0xfe, !PT ;  /* 0x0000000603037c12 */ /* 0x000fe4000f8efe05 */
[----:B------:R-:W-:Y:S01]  /*4ef0*/  IMAD R0, R4, -0x40, R0 ;  /* 0xffffffc004007824 */ /* 0x000fe200078e0200 */
[----:B------:R-:W-:Y:S01]  /*4f00*/  IADD3 R7, R7, UR4, RZ ;  /* 0x0000000407077c10 */ /* 0x000fe2000fffe0ff */
[----:B------:R-:W-:Y:S01]  /*4f10*/  UIMAD.WIDE.U32 UR4, UR39, 0x24924925, URZ ;  /* 0x24924925270478a5 */ /* 0x000fe2000f8e003f */
[----:B------:R-:W-:Y:S01]  /*4f20*/  IMAD.MOV.U32 R4, RZ, RZ, -0x2 ;  /* 0xfffffffeff047424 */ /* 0x000fe200078e00ff */
[----:B------:R-:W-:-:S02]  /*4f30*/  PLOP3.LUT P0, PT, PT, PT, UP2, 0x80, 0x0 ;  /* 0x000000000000781c */ /* 0x000fc40003f0f028 */
[----:B------:R-:W-:Y:S01]  /*4f40*/  IADD3 R17, R17, -UR41, R0 ;  /* 0x8000002911117c10 */ /* 0x000fe2000fffe000 */
[----:B------:R-:W-:Y:S01]  /*4f50*/  UIADD3 UR4, UR39, -UR5, URZ ;  /* 0x8000000527047290 */ /* 0x000fe2000fffe03f */
[----:B------:R-:W-:Y:S01]  /*4f60*/  LOP3.LUT R0, R8, 0x3, RZ, 0xc0, !PT ;  /* 0x0000000308007812 */ /* 0x000fe200078ec0ff */
[----:B------:R-:W-:Y:S02]  /*4f70*/  UMOV UR41, 0xffffffff ;  /* 0xffffffff00297882 */ /* 0x000fe40000000000 */
[----:B------:R-:W-:Y:S02]  /*4f80*/  ULEA.HI UR4, UR4, UR5, URZ, 0x1f ;  /* 0x0000000504047291 */ /* 0x000fe4000f8ff83f */
[----:B------:R-:W-:Y:S01]  /*4f90*/  IMAD R0, R0, R4, UR8 ;  /* 0x0000000800007e24 */ /* 0x000fe2000f8e0204 */
[----:B------:R-:W-:Y:S02]  /*4fa0*/  USEL UR8, URZ, 0x1, !UP0 ;  /* 0x000000013f087887 */ /* 0x000fe4000c000000 */
[----:B------:R-:W-:Y:S01]  /*4fb0*/  USHF.R.U32.HI UR4, URZ, 0x2, UR4 ;  /* 0x000000023f047899 */ /* 0x000fe20008011604 */
[----:B------:R-:W-:Y:S01]  /*4fc0*/  VIADD R0, R0, -UR42 ;  /* 0x8000002a00007c36 */ /* 0x000fe20008000000 */
[----:B------:R-:W-:-:S02]  /*4fd0*/  ULOP3.LUT UR38, UR38, UR8, URZ, 0x3c, !UPT ;  /* 0x0000000826267292 */ /* 0x000fc4000f8e3c3f */
[----:B------:R-:W-:Y:S02]  /*4fe0*/  UIMAD UR39, UR4, -0x7, UR39 ;  /* 0xfffffff9042778a4 */ /* 0x000fe4000f8e0227 */
[----:B------:R-:W-:Y:S01]  /*4ff0*/  @UP1 ULOP3.LUT UR38, UR38, 0x1, UR4, 0x78, !UPT ;  /* 0x0000000126261892 */ /* 0x000fe2000f8e7804 */
[----:B------:R-:W-:Y:S11]  /*5000*/  @P0 BRA `(.L_x_28) ;  /* 0x0000010400d80947 */ /* 0x000ff60003800000 */
[----:B------:R-:W-:Y:S01]  /*5010*/  FSETP.NEU.AND P0, PT, R16, RZ, PT ;  /* 0x000000ff1000720b */ /* 0x000fe20003f0d000 */
[----:B------:R-:W-:Y:S01]  /*5020*/  ULDC.64 UR8, c[0x0][0x5c8] ;  /* 0x0001720000087ab9 */ /* 0x000fe20000000a00 */
[----:B------:R-:W-:Y:S01]  /*5030*/  ISETP.GT.AND P3, PT, R17, RZ, PT ;  /* 0x000000ff1100720c */ /* 0x000fe20003f64270 */
[----:B------:R-:W-:Y:S01]  /*5040*/  UIMAD UR4, UR7, UR8, URZ ;  /* 0x00000008070472a4 */ /* 0x000fe2000f8e023f */
[----:B------:R-:W-:Y:S01]  /*5050*/  IMAD.U32 R10, RZ, RZ, UR9 ;  /* 0x00000009ff0a7e24 */ /* 0x000fe2000f8e00ff */
[----:B------:R-:W-:Y:S01]  /*5060*/  BSSY B0, `(.L_x_28) ;  /* 0x0001070000007945 */ /* 0x000fe20003800000 */
[----:B------:R-:W-:Y:S01]  /*5070*/  IMAD.WIDE.U32 R6, R3, UR8, R6 ;  /* 0x0000000803067c25 */ /* 0x000fe2000f8e0006 */
[----:B------:R-:W-:-:S03]  /*5080*/  ISETP.GT.AND P1, PT, R0, RZ, P3 ;  /* 0x000000ff0000720c */ /* 0x000fc60001f24270 */
[----:B------:R-:W-:-:S04]  /*5090*/  IMAD R10, R3, R10, UR4 ;  /* 0x00000004030a7e24 */ /* 0x000fc8000f8e020a */
[----:B------:R-:W-:Y:S01]  /*50a0*/  IMAD.IADD R10, R7, 0x1, R10 ;  /* 0x00000001070a7824 */ /* 0x000fe200078e020a */
[----:B------:R-:W-:Y:S06]  /*50b0*/  @!P0 BRA `(.L_x_29) ;  /* 0x000000b800108947 */ /* 0x000fec0003800000 */
[----:B------:R-:W0:Y:S01]  /*50c0*/  LDC.64 R22, c[0x0][0x5b8] ;  /* 0x00016e00ff167b82 */ /* 0x000e220000000a00 */
[----:B------:R-:W2:Y:S01]  /*50d0*/  LDL.LU R11, [R1] ;  /* 0x00000000010b7983 */ /* 0x000ea20000300800 */
[----:B------:R-:W-:-:S06]  /*50e0*/  ULDC.64 UR4, c[0x0][0x5c0] ;  /* 0x0001700000047ab9 */ /* 0x000fcc0000000a00 */
[----:B------:R-:W1:Y:S08]  /*50f0*/  LDC.64 R14, c[0x0][0x5b0] ;  /* 0x00016c00ff0e7b82 */ /* 0x000e700000000a00 */
[----:B------:R-:W3:Y:S01]  /*5100*/  LDC.64 R12, c[0x0][0x5a8] ;  /* 0x00016a00ff0c7b82 */ /* 0x000ee20000000a00 */
[C---:B0-----:R-:W-:Y:S02]  /*5110*/  IMAD R157, R22.reuse, UR10, RZ ;  /* 0x0000000a169d7c24 */ /* 0x041fe4000f8e02ff */
[----:B------:R-:W-:-:S04]  /*5120*/  IMAD.WIDE.U32 R152, R22, UR43, R18 ;  /* 0x0000002b16987c25 */ /* 0x000fc8000f8e0012 */
[----:B------:R-:W-:Y:S02]  /*5130*/  IMAD R157, R23, UR43, R157 ;  /* 0x0000002b179d7c24 */ /* 0x000fe4000f8e029d */
[----:B-1----:R-:W-:Y:S02]  /*5140*/  IMAD R156, R14, UR7, RZ ;  /* 0x000000070e9c7c24 */ /* 0x002fe4000f8e02ff */
[----:B------:R-:W-:Y:S01]  /*5150*/  IMAD.MOV.U32 R20, RZ, RZ, R152 ;  /* 0x000000ffff147224 */ /* 0x000fe200078e0098 */
[----:B------:R-:W-:Y:S01]  /*5160*/  IADD3 R21, R153, R157, RZ ;  /* 0x0000009d99157210 */ /* 0x000fe20007ffe0ff */
[C---:B------:R-:W-:Y:S02]  /*5170*/  IMAD R156, R3.reuse, R15, R156 ;  /* 0x0000000f039c7224 */ /* 0x040fe400078e029c */
[----:B------:R-:W-:-:S04]  /*5180*/  IMAD.WIDE.U32 R4, R3, R14, R20 ;  /* 0x0000000e03047225 */ /* 0x000fc800078e0014 */
[----:B------:R-:W-:Y:S01]  /*5190*/  IMAD.IADD R5, R5, 0x1, R156 ;  /* 0x0000000105057824 */ /* 0x000fe200078e029c */
[----:B---3--:R-:W-:-:S04]  /*51a0*/  LEA R8, P0, R4, R12, 0x1 ;  /* 0x0000000c04087211 */ /* 0x008fc800078008ff */
[----:B------:R-:W-:-:S05]  /*51b0*/  LEA.HI.X R9, R4, R13, R5, 0x1, P0 ;  /* 0x0000000d04097211 */ /* 0x000fca00000f0c05 */
[----:B------:R-:W3:Y:S01]  /*51c0*/  @P1 LDG.E.LTC128B.U16 R23, desc[UR36][R8.64] ;  /* 0x0000002408171981 */ /* 0x000ee2000c1e1520 */
[----:B------:R-:W-:Y:S01]  /*51d0*/  BSSY B1, `(.L_x_30) ;  /* 0x0000011000017945 */ /* 0x000fe20003800000 */
[----:B---3--:R-:W-:-:S05]  /*51e0*/  HADD2.F32 R4, -RZ, R23.H0_H0 ;  /* 0x20000017ff047230 */ /* 0x008fca0000004100 */
[----:B------:R-:W-:-:S04]  /*51f0*/  FMUL R4, R4, R16 ;  /* 0x0000001004047220 */ /* 0x000fc80000400000 */
[----:B--2---:R-:W-:Y:S01]  /*5200*/  FFMA R7, R11, R2, R4 ;  /* 0x000000020b077223 */ /* 0x004fe20000000004 */
[----:B------:R-:W-:-:S04]  /*5210*/  LEA R4, P0, R6, UR4, 0x1 ;  /* 0x0000000406047c11 */ /* 0x000fc8000f8008ff */
[----:B------:R-:W-:Y:S02]  /*5220*/  LEA.HI.X R5, R6, UR5, R10, 0x1, P0 ;  /* 0x0000000506057c11 */ /* 0x000fe400080f0c0a */
[----:B------:R-:W-:-:S05]  /*5230*/  F2FP.F16.F32.PACK_AB R6, RZ, R7 ;  /* 0x00000007ff06723e */ /* 0x000fca00000000ff */
[----:B------:R0:W-:Y:S02]  /*5240*/  @P1 STG.E.U16 desc[UR36][R4.64], R6 ;  /* 0x0000000604001986 */ /* 0x0001e4000c101524 */
[----:B0-----:R-:W-:-:S04]  /*5250*/  IMAD.WIDE.U32 R6, R3, R14, R18 ;  /* 0x0000000e03067225 */ /* 0x001fc800078e0012 */
[----:B------:R-:W-:Y:S02]  /*5260*/  IMAD.IADD R7, R156, 0x1, R7 ;  /* 0x000000019c077824 */ /* 0x000fe400078e0207 */
[----:B------:R-:W-:-:S04]  /*5270*/  IMAD.WIDE.U32 R6, R22, UR43, R6 ;  /* 0x0000002b16067c25 */ /* 0x000fc8000f8e0006 */
[----:B------:R-:W-:Y:S01]  /*5280*/  IMAD.IADD R7, R157, 0x1, R7 ;  /* 0x000000019d077824 */ /* 0x000fe200078e0207 */
[----:B------:R-:W-:-:S04]  /*5290*/  LEA R10, P0, R6, R12, 0x1 ;  /* 0x0000000c060a7211 */ /* 0x000fc800078008ff */
[----:B------:R-:W-:Y:S02]  /*52a0*/  LEA.HI.X R11, R6, R13, R7, 0x1, P0 ;  /* 0x0000000d060b7211 */ /* 0x000fe400000f0c07 */
[----:B------:R-:W-:-:S13]  /*52b0*/  ISETP.GT.AND P0, PT, R0, 0x1, P3 ;  /* 0x000000010000780c */ /* 0x000fda0001f04270 */
[----:B------:R-:W-:Y:S05]  /*52c0*/  @!P0 BRA `(.L_x_31) ;  /* 0x0000000000048947 */ /* 0x000fea0003800000 */
[----:B------:R0:W5:Y:S02]  /*52d0*/  LDG.E.LTC128B.U16 R23, desc[UR36][R10.64+0x2] ;  /* 0x000002240a177981 */ /* 0x000164000c1e1520 */
.L_x_31:
[----:B------:R-:W-:Y:S05]  /*52e0*/  BSYNC B1 ;  /* 0x0000000000017941 */ /* 0x000fea0003800000 */
.L_x_30:
[----:B------:R-:W2:Y:S01]  /*52f0*/  LDL.LU R7, [R1+0x4] ;  /* 0x0000040001077983 */ /* 0x000ea20000300800 */
[----:B-----5:R-:W-:Y:S01]  /*5300*/  HADD2.F32 R6, -RZ, R23.H0_H0 ;  /* 0x20000017ff067230 */ /* 0x020fe20000004100 */
[C---:B------:R-:W-:Y:S01]  /*5310*/  SHF.L.U64.HI R155, R14.reuse, 0x3, R15 ;  /* 0x000000030e9b7819 */ /* 0x040fe2000001020f */
[----:B------:R-:W-:Y:S01]  /*5320*/  IMAD.SHL.U32 R154, R14, 0x8, RZ ;  /* 0x000000080e9a7824 */ /* 0x000fe200078e00ff */
[----:B------:R-:W3:Y:S02]  /*5330*/  LDL.LU R158, [R1+0x8] ;  /* 0x00000800019e7983 */ /* 0x000ee40000300800 */
[----:B------:R-:W-:-:S04]  /*5340*/  FMUL R6, R6, R16 ;  /* 0x0000001006067220 */ /* 0x000fc80000400000 */
[----:B--2---:R-:W-:-:S05]  /*5350*/  FFMA R6, R7, R2, R6 ;  /* 0x0000000207067223 */ /* 0x004fca0000000006 */
[----:B------:R-:W-:-:S05]  /*5360*/  F2FP.F16.F32.PACK_AB R6, RZ, R6 ;  /* 0x00000006ff06723e */ /* 0x000fca00000000ff */
[----:B------:R1:W-:Y:S01]  /*5370*/  @P0 STG.E.U16 desc[UR36][R4.64+0x2], R6 ;  /* 0x0000020604000986 */ /* 0x0003e2000c101524 */
[----:B------:R-:W-:-:S04]  /*5380*/  ISETP.GT.AND P0, PT, R17, 0x8, PT ;  /* 0x000000081100780c */ /* 0x000fc80003f04270 */
[----:B------:R-:W-:Y:S01]  /*5390*/  ISETP.GT.AND P1, PT, R0, RZ, P0 ;  /* 0x000000ff0000720c */ /* 0x000fe20000724270 */
[----:B-1----:R-:W-:-:S05]  /*53a0*/  IMAD.WIDE.U32 R6, R3, R14, R154 ;  /* 0x0000000e03067225 */ /* 0x002fca00078e009a */
[----:B------:R-:W-:Y:S02]  /*53b0*/  IADD3 R156, R156, R7, RZ ;  /* 0x000000079c9c7210 */ /* 0x000fe40007ffe0ff */
[----:B------:R-:W-:-:S05]  /*53c0*/  IADD3 R7, P2, R152, R6, RZ ;  /* 0x0000000698077210 */ /* 0x000fca0007f5e0ff */
[----:B------:R-:W-:Y:S01]  /*53d0*/  IMAD.X R9, R156, 0x1, R21, P2 ;  /* 0x000000019c097824 */ /* 0x000fe200010e0615 */
[----:B------:R-:W-:-:S04]  /*53e0*/  LEA R8, P2, R7, R12, 0x1 ;  /* 0x0000000c07087211 */ /* 0x000fc800078408ff */
[----:B------:R-:W-:-:S05]  /*53f0*/  LEA.HI.X R9, R7, R13, R9, 0x1, P2 ;  /* 0x0000000d07097211 */ /* 0x000fca00010f0c09 */
[----:B------:R1:W2:Y:S01]  /*5400*/  @P1 LDG.E.LTC128B.U16 R23, desc[UR36][R8.64] ;  /* 0x0000002408171981 */ /* 0x0002a2000c1e1520 */
[----:B------:R-:W-:Y:S01]  /*5410*/  IADD3 R6, P2, R18, R6, RZ ;  /* 0x0000000612067210 */ /* 0x000fe20007f5e0ff */
[----:B------:R-:W-:Y:S01]  /*5420*/  BSSY B1, `(.L_x_32) ;  /* 0x0000016000017945 */ /* 0x000fe20003800000 */
[----:B------:R-:W-:-:S03]  /*5430*/  ISETP.GT.AND P4, PT, R0, 0x1, P0 ;  /* 0x000000010000780c */ /* 0x000fc60000784270 */
[----:B------:R-:W-:Y:S01]  /*5440*/  IMAD.X R7, R19, 0x1, R156, P2 ;  /* 0x0000000113077824 */ /* 0x000fe200010e069c */
[----:B------:R-:W-:Y:S01]  /*5450*/  MOV R156, UR9 ;  /* 0x00000009009c7c02 */ /* 0x000fe20008000f00 */
[----:B------:R-:W-:-:S04]  /*5460*/  IMAD.WIDE.U32 R6, R22, UR43, R6 ;  /* 0x0000002b16067c25 */ /* 0x000fc8000f8e0006 */
[----:B------:R-:W-:Y:S01]  /*5470*/  IMAD.IADD R7, R157, 0x1, R7 ;  /* 0x000000019d077824 */ /* 0x000fe200078e0207 */
[----:B-1----:R-:W-:-:S04]  /*5480*/  LEA R8, P2, R6, R12, 0x1 ;  /* 0x0000000c06087211 */ /* 0x002fc800078408ff */
[----:B------:R-:W-:Y:S01]  /*5490*/  LEA.HI.X R9, R6, R13, R7, 0x1, P2 ;  /* 0x0000000d06097211 */ /* 0x000fe200010f0c07 */
[----:B--2---:R-:W-:-:S05]  /*54a0*/  HADD2.F32 R6, -RZ, R23.H0_H0 ;  /* 0x20000017ff067230 */ /* 0x004fca0000004100 */
[----:B------:R-:W-:-:S04]  /*54b0*/  FMUL R6, R6, R16 ;  /* 0x0000001006067220 */ /* 0x000fc80000400000 */
[----:B---3--:R-:W-:Y:S01]  /*54c0*/  FFMA R7, R158, R2, R6 ;  /* 0x000000029e077223 */ /* 0x008fe20000000006 */
[----:B------:R-:W-:Y:S02]  /*54d0*/  IMAD.U32 R158, RZ, RZ, UR8 ;  /* 0x00000008ff9e7e24 */ /* 0x000fe4000f8e00ff */
[----:B------:R-:W-:Y:S02]  /*54e0*/  IMAD.U32 R6, RZ, RZ, UR8 ;  /* 0x00000008ff067e24 */ /* 0x000fe4000f8e00ff */
[----:B------:R-:W-:Y:S01]  /*54f0*/  IMAD.SHL.U32 R158, R158, 0x10, RZ ;  /* 0x000000109e9e7824 */ /* 0x000fe200078e00ff */
[----:B------:R-:W-:Y:S02]  /*5500*/  F2FP.F16.F32.PACK_AB R7, RZ, R7 ;  /* 0x00000007ff07723e */ /* 0x000fe400000000ff */
[----:B------:R-:W-:Y:S02]  /*5510*/  SHF.L.U64.HI R156, R6, 0x4, R156 ;  /* 0x00000004069c7819 */ /* 0x000fe4000001029c */
[----:B------:R-:W-:-:S02]  /*5520*/  IADD3 R6, P2, R158, R4, RZ ;  /* 0x000000049e067210 */ /* 0x000fc40007f5e0ff */
[----:B------:R-:W-:-:S03]  /*5530*/  PRMT R159, R7, 0x7610, R159 ;  /* 0x00007610079f7816 */ /* 0x000fc6000000009f */
[----:B------:R-:W-:-:S05]  /*5540*/  IMAD.X R7, R156, 0x1, R5, P2 ;  /* 0x000000019c077824 */ /* 0x000fca00010e0605 */
[----:B------:R1:W-:Y:S01]  /*5550*/  @P1 STG.E.U16 desc[UR36][R6.64], R159 ;  /* 0x0000009f06001986 */ /* 0x0003e2000c101524 */
[----:B------:R-:W-:Y:S05]  /*5560*/  @!P4 BRA `(.L_x_33) ;  /* 0x000000000004c947 */ /* 0x000fea0003800000 */
[----:B------:R2:W5:Y:S02]  /*5570*/  LDG.E.LTC128B.U16 R23, desc[UR36][R8.64+0x2] ;  /* 0x0000022408177981 */ /* 0x000564000c1e1520 */
.L_x_33:
[----:B------:R-:W-:Y:S05]  /*5580*/  BSYNC B1 ;  /* 0x0000000000017941 */ /* 0x000fea0003800000 */
.L_x_32:
[----:B------:R-:W3:Y:S01]  /*5590*/  LDL.LU R161, [R1+0xc] ;  /* 0x00000c0001a17983 */ /* 0x000ee20000300800 */
[----:B-1---5:R-:W-:Y:S01]  /*55a0*/  HADD2.F32 R159, -RZ, R23.H0_H0 ;  /* 0x20000017ff9f7230 */ /* 0x022fe20000004100 */
[----:B------:R-:W-:Y:S01]  /*55b0*/  ISETP.GT.AND P1, PT, R0, 0x8, P3 ;  /* 0x000000080000780c */ /* 0x000fe20001f24270 */
[----:B------:R-:W-:Y:S03]  /*55c0*/  BSSY B1, `(.L_x_34) ;  /* 0x0000007000017945 */ /* 0x000fe60003800000 */
[----:B------:R-:W-:-:S04]  /*55d0*/  FMUL R159, R159, R16 ;  /* 0x000000109f9f7220 */ /* 0x000fc80000400000 */
[----:B---3--:R-:W-:-:S05]  /*55e0*/  FFMA R159, R161, R2, R159 ;  /* 0x00000002a19f7223 */ /* 0x008fca000000009f */
[----:B------:R-:W-:-:S05]  /*55f0*/  F2FP.F16.F32.PACK_AB R159, RZ, R159 ;  /* 0x0000009fff9f723e */ /* 0x000fca00000000ff */
[----:B------:R1:W-:Y:S01]  /*5600*/  @P4 STG.E.U16 desc[UR36][R6.64+0x2], R159 ;  /* 0x0000029f06004986 */ /* 0x0003e2000c101524 */
[----:B------:R-:W-:Y:S05]  /*5610*/  @!P1 BRA `(.L_x_35) ;  /* 0x0000000000049947 */ /* 0x000fea0003800000 */
[----:B------:R3:W5:Y:S02]  /*5620*/  LDG.E.LTC128B.U16 R23, desc[UR36][R10.64+0x10] ;  /* 0x000010240a177981 */ /* 0x000764000c1e1520 */
.L_x_35:
[----:B------:R-:W-:Y:S05]  /*5630*/  BSYNC B1 ;  /* 0x0000000000017941 */ /* 0x000fea0003800000 */
.L_x_34:
[----:B------:R-:W4:Y:S01]  /*5640*/  LDL.LU R161, [R1+0x10] ;  /* 0x0000100001a17983 */ /* 0x000f220000300800 */
[----:B-1---5:R-:W-:Y:S01]  /*5650*/  HADD2.F32 R159, -RZ, R23.H0_H0 ;  /* 0x20000017ff9f7230 */ /* 0x022fe20000004100 */
[----:B------:R-:W-:Y:S01]  /*5660*/  ISETP.GT.AND P2, PT, R0, 0x9, P3 ;  /* 0x000000090000780c */ /* 0x000fe20001f44270 */
[----:B------:R-:W-:Y:S03]  /*5670*/  BSSY B1, `(.L_x_36) ;  /* 0x0000007000017945 */ /* 0x000fe60003800000 */
[----:B------:R-:W-:-:S04]  /*5680*/  FMUL R159, R159, R16 ;  /* 0x000000109f9f7220 */ /* 0x000fc80000400000 */
[----:B----4-:R-:W-:-:S05]  /*5690*/  FFMA R159, R161, R2, R159 ;  /* 0x00000002a19f7223 */ /* 0x010fca000000009f */
[----:B------:R-:W-:-:S05]  /*56a0*/  F2FP.F16.F32.PACK_AB R159, RZ, R159 ;  /* 0x0000009fff9f723e */ /* 0x000fca00000000ff */
[----:B------:R1:W-:Y:S01]  /*56b0*/  @P1 STG.E.U16 desc[UR36][R4.64+0x10], R159 ;  /* 0x0000109f04001986 */ /* 0x0003e2000c101524 */
[----:B------:R-:W-:Y:S05]  /*56c0*/  @!P2 BRA `(.L_x_37) ;  /* 0x000000000004a947 */ /* 0x000fea0003800000 */
[----:B------:R4:W5:Y:S02]  /*56d0*/  LDG.E.LTC128B.U16 R23, desc[UR36][R10.64+0x12] ;  /* 0x000012240a177981 */ /* 0x000964000c1e1520 */
.L_x_37:
[----:B------:R-:W-:Y:S05]  /*56e0*/  BSYNC B1 ;  /* 0x0000000000017941 */ /* 0x000fea0003800000 */
.L_x_36:
[----:B------:R-:W2:Y:S01]  /*56f0*/  LDL.LU R161, [R1+0x14] ;  /* 0x0000140001a17983 */ /* 0x000ea20000300800 */
[----:B-1---5:R-:W-:Y:S01]  /*5700*/  HADD2.F32 R159, -RZ, R23.H0_H0 ;  /* 0x20000017ff9f7230 */ /* 0x022fe20000004100 */
[----:B------:R-:W-:Y:S01]  /*5710*/  ISETP.GT.AND P1, PT, R0, 0x8, P0 ;  /* 0x000000080000780c */ /* 0x000fe20000724270 */
[----:B------:R-:W-:Y:S03]  /*5720*/  BSSY B1, `(.L_x_38) ;  /* 0x0000007000017945 */ /* 0x000fe60003800000 */
[----:B------:R-:W-:-:S04]  /*5730*/  FMUL R159, R159, R16 ;  /* 0x000000109f9f7220 */ /* 0x000fc80000400000 */
[----:B--2---:R-:W-:-:S05]  /*5740*/  FFMA R159, R161, R2, R159 ;  /* 0x00000002a19f7223 */ /* 0x004fca000000009f */
[----:B------:R-:W-:-:S05]  /*5750*/  F2FP.F16.F32.PACK_AB R159, RZ, R159 ;  /* 0x0000009fff9f723e */ /* 0x000fca00000000ff */
[----:B------:R1:W-:Y:S01]  /*5760*/  @P2 STG.E.U16 desc[UR36][R4.64+0x12], R159 ;  /* 0x0000129f04002986 */ /* 0x0003e2000c101524 */
[----:B------:R-:W-:Y:S05]  /*5770*/  @!P1 BRA `(.L_x_39) ;  /* 0x0000000000049947 */ /* 0x000fea0003800000 */
[----:B------:R2:W5:Y:S02]  /*5780*/  LDG.E.LTC128B.U16 R23, desc[UR36][R8.64+0x10] ;  /* 0x0000102408177981 */ /* 0x000564000c1e1520 */
.L_x_39:
[----:B------:R-:W-:Y:S05]  /*5790*/  BSYNC B1 ;  /* 0x0000000000017941 */ /* 0x000fea0003800000 */
.L_x_38:
        /* <DEDUP_REMOVED lines=10> */
.L_x_41:
[----:B------:R-:W-:Y:S05]  /*5840*/  BSYNC B1 ;  /* 0x0000000000017941 */ /* 0x000fea0003800000 */
.L_x_40:
        /* <DEDUP_REMOVED lines=10> */
.L_x_43:
[----:B------:R-:W-:Y:S05]  /*58f0*/  BSYNC B1 ;  /* 0x0000000000017941 */ /* 0x000fea0003800000 */
.L_x_42:
        /* <DEDUP_REMOVED lines=10> */
.L_x_45:
[----:B------:R-:W-:Y:S05]  /*59a0*/  BSYNC B1 ;  /* 0x0000000000017941 */ /* 0x000fea0003800000 */
.L_x_44:
        /* <DEDUP_REMOVED lines=10> */
.L_x_47:
[----:B------:R-:W-:Y:S05]  /*5a50*/  BSYNC B1 ;  /* 0x0000000000017941 */ /* 0x000fea0003800000 */
.L_x_46:
        /* <DEDUP_REMOVED lines=10> */
.L_x_49:
[----:B------:R-:W-:Y:S05]  /*5b00*/  BSYNC B1 ;  /* 0x0000000000017941 */ /* 0x000fea0003800000 */
.L_x_48:
        /* <DEDUP_REMOVED lines=10> */
.L_x_51:
[----:B------:R-:W-:Y:S05]  /*5bb0*/  BSYNC B1 ;  /* 0x0000000000017941 */ /* 0x000fea0003800000 */
.L_x_50:
        /* <DEDUP_REMOVED lines=10> */
.L_x_53:
[----:B------:R-:W-:Y:S05]  /*5c60*/  BSYNC B1 ;  /* 0x0000000000017941 */ /* 0x000fea0003800000 */
.L_x_52:
        /* <DEDUP_REMOVED lines=10> */
.L_x_55:
[----:B------:R-:W-:Y:S05]  /*5d10*/  BSYNC B1 ;  /* 0x0000000000017941 */ /* 0x000fea0003800000 */
.L_x_54:
        /* <DEDUP_REMOVED lines=10> */
.L_x_57:
[----:B------:R-:W-:Y:S05]  /*5dc0*/  BSYNC B1 ;  /* 0x0000000000017941 */ /* 0x000fea0003800000 */
.L_x_56:
        /* <DEDUP_REMOVED lines=10> */
.L_x_59:
[----:B------:R-:W-:Y:S05]  /*5e70*/  BSYNC B1 ;  /* 0x0000000000017941 */ /* 0x000fea0003800000 */
.L_x_58:
        /* <DEDUP_REMOVED lines=10> */
.L_x_61:
[----:B------:R-:W-:Y:S05]  /*5f20*/  BSYNC B1 ;  /* 0x0000000000017941 */ /* 0x000fea0003800000 */
.L_x_60:
        /* <DEDUP_REMOVED lines=10> */
.L_x_63:
[----:B------:R-:W-:Y:S05]  /*5fd0*/  BSYNC B1 ;  /* 0x0000000000017941 */ /* 0x000fea0003800000 */
.L_x_62:
        /* <DEDUP_REMOVED lines=10> */
.L_x_65:
[----:B------:R-:W-:Y:S05]  /*6080*/  BSYNC B1 ;  /* 0x0000000000017941 */ /* 0x000fea0003800000 */
.L_x_64:
        /* <DEDUP_REMOVED lines=10> */
.L_x_67:
[----:B------:R-:W-:Y:S05]  /*6130*/  BSYNC B1 ;  /* 0x0000000000017941 */ /* 0x000fea0003800000 */
.L_x_66:
        /* <DEDUP_REMOVED lines=10> */
.L_x_69:
[----:B------:R-:W-:Y:S05]  /*61e0*/  BSYNC B1 ;  /* 0x0000000000017941 */ /* 0x000fea0003800000 */
.L_x_68:
        /* <DEDUP_REMOVED lines=10> */
.L_x_71:
[----:B------:R-:W-:Y:S05]  /*6290*/  BSYNC B1 ;  /* 0x0000000000017941 */ /* 0x000fea0003800000 */
.L_x_70:
        /* <DEDUP_REMOVED lines=10> */
.L_x_73:
[----:B------:R-:W-:Y:S05]  /*6340*/  BSYNC B1 ;  /* 0x0000000000017941 */ /* 0x000fea0003800000 */
.L_x_72:
        /* <DEDUP_REMOVED lines=10> */
.L_x_75:
[----:B------:R-:W-:Y:S05]  /*63f0*/  BSYNC B1 ;  /* 0x0000000000017941 */ /* 0x000fea0003800000 */
.L_x_74:
        /* <DEDUP_REMOVED lines=10> */
.L_x_77:
[----:B------:R-:W-:Y:S05]  /*64a0*/  BSYNC B1 ;  /* 0x0000000000017941 */ /* 0x000fea0003800000 */
.L_x_76:
        /* <DEDUP_REMOVED lines=10> */
.L_x_79:
[----:B------:R-:W-:Y:S05]  /*6550*/  BSYNC B1 ;  /* 0x0000000000017941 */ /* 0x000fea0003800000 */
.L_x_78:
        /* <DEDUP_REMOVED lines=10> */
.L_x_81:
[----:B------:R-:W-:Y:S05]  /*6600*/  BSYNC B1 ;  /* 0x0000000000017941 */ /* 0x000fea0003800000 */
.L_x_80:
        /* <DEDUP_REMOVED lines=10> */
.L_x_83:
[----:B------:R-:W-:Y:S05]  /*66b0*/  BSYNC B1 ;  /* 0x0000000000017941 */ /* 0x000fea0003800000 */
.L_x_82:
        /* <DEDUP_REMOVED lines=10> */
.L_x_85:
[----:B------:R-:W-:Y:S05]  /*6760*/  BSYNC B1 ;  /* 0x0000000000017941 */ /* 0x000fea0003800000 */
.L_x_84:
        /* <DEDUP_REMOVED lines=10> */
.L_x_87:
[----:B------:R-:W-:Y:S05]  /*6810*/  BSYNC B1 ;  /* 0x0000000000017941 */ /* 0x000fea0003800000 */
.L_x_86:
        /* <DEDUP_REMOVED lines=10> */
.L_x_89:
[----:B------:R-:W-:Y:S05]  /*68c0*/  BSYNC B1 ;  /* 0x0000000000017941 */ /* 0x000fea0003800000 */
.L_x_88:
        /* <DEDUP_REMOVED lines=10> */
.L_x_91:
[----:B------:R-:W-:Y:S05]  /*6970*/  BSYNC B1 ;  /* 0x0000000000017941 */ /* 0x000fea0003800000 */
.L_x_90:
        /* <DEDUP_REMOVED lines=10> */
.L_x_93:
[----:B------:R-:W-:Y:S05]  /*6a20*/  BSYNC B1 ;  /* 0x0000000000017941 */ /* 0x000fea0003800000 */
.L_x_92:
        /* <DEDUP_REMOVED lines=10> */
.L_x_95:
[----:B------:R-:W-:Y:S05]  /*6ad0*/  BSYNC B1 ;  /* 0x0000000000017941 */ /* 0x000fea0003800000 */
.L_x_94:
        /* <DEDUP_REMOVED lines=10> */
.L_x_97:
[----:B------:R-:W-:Y:S05]  /*6b80*/  BSYNC B1 ;  /* 0x0000000000017941 */ /* 0x000fea0003800000 */
.L_x_96:
        /* <DEDUP_REMOVED lines=10> */
.L_x_99:
[----:B------:R-:W-:Y:S05]  /*6c30*/  BSYNC B1 ;  /* 0x0000000000017941 */ /* 0x000fea0003800000 */
.L_x_98:
        /* <DEDUP_REMOVED lines=10> */
.L_x_101:
[----:B------:R-:W-:Y:S05]  /*6ce0*/  BSYNC B1 ;  /* 0x0000000000017941 */ /* 0x000fea0003800000 */
.L_x_100:
        /* <DEDUP_REMOVED lines=10> */
.L_x_103:
[----:B------:R-:W-:Y:S05]  /*6d90*/  BSYNC B1 ;  /* 0x0000000000017941 */ /* 0x000fea0003800000 */
.L_x_102:
        /* <DEDUP_REMOVED lines=10> */
.L_x_105:
[----:B------:R-:W-:Y:S05]  /*6e40*/  BSYNC B1 ;  /* 0x0000000000017941 */ /* 0x000fea0003800000 */
.L_x_104:
        /* <DEDUP_REMOVED lines=10> */
.L_x_107:
[----:B------:R-:W-:Y:S05]  /*6ef0*/  BSYNC B1 ;  /* 0x0000000000017941 */ /* 0x000fea0003800000 */
.L_x_106:
        /* <DEDUP_REMOVED lines=10> */
.L_x_109:
[----:B------:R-:W-:Y:S05]  /*6fa0*/  BSYNC B1 ;  /* 0x0000000000017941 */ /* 0x000fea0003800000 */
.L_x_108:
        /* <DEDUP_REMOVED lines=10> */
.L_x_111:
[----:B------:R-:W-:Y:S05]  /*7050*/  BSYNC B1 ;  /* 0x0000000000017941 */ /* 0x000fea0003800000 */
.L_x_110:
        /* <DEDUP_REMOVED lines=10> */
.L_x_113:
[----:B------:R-:W-:Y:S05]  /*7100*/  BSYNC B1 ;  /* 0x0000000000017941 */ /* 0x000fea0003800000 */
.L_x_112:
        /* <DEDUP_REMOVED lines=10> */
.L_x_115:
[----:B------:R-:W-:Y:S05]  /*71b0*/  BSYNC B1 ;  /* 0x0000000000017941 */ /* 0x000fea0003800000 */
.L_x_114:
        /* <DEDUP_REMOVED lines=10> */
.L_x_117:
[----:B------:R-:W-:Y:S05]  /*7260*/  BSYNC B1 ;  /* 0x0000000000017941 */ /* 0x000fea0003800000 */
.L_x_116:
        /* <DEDUP_REMOVED lines=10> */
.L_x_119:
[----:B------:R-:W-:Y:S05]  /*7310*/  BSYNC B1 ;  /* 0x0000000000017941 */ /* 0x000fea0003800000 */
.L_x_118:
        /* <DEDUP_REMOVED lines=10> */
.L_x_121:
[----:B------:R-:W-:Y:S05]  /*73c0*/  BSYNC B1 ;  /* 0x0000000000017941 */ /* 0x000fea0003800000 */
.L_x_120:
        /* <DEDUP_REMOVED lines=10> */
.L_x_123:
[----:B------:R-:W-:Y:S05]  /*7470*/  BSYNC B1 ;  /* 0x0000000000017941 */ /* 0x000fea0003800000 */
.L_x_122:
        /* <DEDUP_REMOVED lines=10> */
.L_x_125:
[----:B------:R-:W-:Y:S05]  /*7520*/  BSYNC B1 ;  /* 0x0000000000017941 */ /* 0x000fea0003800000 */
.L_x_124:
        /* <DEDUP_REMOVED lines=10> */
.L_x_127:
[----:B------:R-:W-:Y:S05]  /*75d0*/  BSYNC B1 ;  /* 0x0000000000017941 */ /* 0x000fea0003800000 */
.L_x_126:
        /* <DEDUP_REMOVED lines=10> */
.L_x_129:
[----:B------:R-:W-:Y:S05]  /*7680*/  BSYNC B1 ;  /* 0x0000000000017941 */ /* 0x000fea0003800000 */
.L_x_128:
        /* <DEDUP_REMOVED lines=10> */
.L_x_131:
[----:B------:R-:W-:Y:S05]  /*7730*/  BSYNC B1 ;  /* 0x0000000000017941 */ /* 0x000fea0003800000 */
.L_x_130:
        /* <DEDUP_REMOVED lines=10> */
.L_x_133:
[----:B------:R-:W-:Y:S05]  /*77e0*/  BSYNC B1 ;  /* 0x0000000000017941 */ /* 0x000fea0003800000 */
.L_x_132:
        /* <DEDUP_REMOVED lines=10> */
.L_x_135:
[----:B------:R-:W-:Y:S05]  /*7890*/  BSYNC B1 ;  /* 0x0000000000017941 */ /* 0x000fea0003800000 */
.L_x_134:
        /* <DEDUP_REMOVED lines=10> */
.L_x_137:
[----:B------:R-:W-:Y:S05]  /*7940*/  BSYNC B1 ;  /* 0x0000000000017941 */ /* 0x000fea0003800000 */
.L_x_136:
        /* <DEDUP_REMOVED lines=10> */
.L_x_139:
[----:B------:R-:W-:Y:S05]  /*79f0*/  BSYNC B1 ;  /* 0x0000000000017941 */ /* 0x000fea0003800000 */
.L_x_138:
        /* <DEDUP_REMOVED lines=10> */
.L_x_141:
[----:B------:R-:W-:Y:S05]  /*7aa0*/  BSYNC B1 ;  /* 0x0000000000017941 */ /* 0x000fea0003800000 */
.L_x_140:
        /* <DEDUP_REMOVED lines=10> */
.L_x_143:
[----:B------:R-:W-:Y:S05]  /*7b50*/  BSYNC B1 ;  /* 0x0000000000017941 */ /* 0x000fea0003800000 */
.L_x_142:
        /* <DEDUP_REMOVED lines=10> */
.L_x_145:
[----:B------:R-:W-:Y:S05]  /*7c00*/  BSYNC B1 ;  /* 0x0000000000017941 */ /* 0x000fea0003800000 */
.L_x_144:
        /* <DEDUP_REMOVED lines=10> */
.L_x_147:
[----:B------:R-:W-:Y:S05]  /*7cb0*/  BSYNC B1 ;  /* 0x0000000000017941 */ /* 0x000fea0003800000 */
.L_x_146:
        /* <DEDUP_REMOVED lines=10> */
.L_x_149:
[----:B------:R-:W-:Y:S05]  /*7d60*/  BSYNC B1 ;  /* 0x0000000000017941 */ /* 0x000fea0003800000 */
.L_x_148:
        /* <DEDUP_REMOVED lines=10> */
.L_x_151:
[----:B------:R-:W-:Y:S05]  /*7e10*/  BSYNC B1 ;  /* 0x0000000000017941 */ /* 0x000fea0003800000 */
.L_x_150:
        /* <DEDUP_REMOVED lines=10> */
.L_x_153:
[----:B------:R-:W-:Y:S05]  /*7ec0*/  BSYNC B1 ;  /* 0x0000000000017941 */ /* 0x000fea0003800000 */
.L_x_152:
        /* <DEDUP_REMOVED lines=10> */
.L_x_155:
[----:B------:R-:W-:Y:S05]  /*7f70*/  BSYNC B1 ;  /* 0x0000000000017941 */ /* 0x000fea0003800000 */
.L_x_154:
        /* <DEDUP_REMOVED lines=10> */
.L_x_157:
[----:B------:R-:W-:Y:S05]  /*8020*/  BSYNC B1 ;  /* 0x0000000000017941 */ /* 0x000fea0003800000 */
.L_x_156:
        /* <DEDUP_REMOVED lines=10> */
.L_x_159:
[----:B------:R-:W-:Y:S05]  /*80d0*/  BSYNC B1 ;  /* 0x0000000000017941 */ /* 0x000fea0003800000 */
.L_x_158:
        /* <DEDUP_REMOVED lines=10> */
.L_x_161:
[----:B------:R-:W-:Y:S05]  /*8180*/  BSYNC B1 ;  /* 0x0000000000017941 */ /* 0x000fea0003800000 */
.L_x_160:
        /* <DEDUP_REMOVED lines=10> */
.L_x_163:
[----:B------:R-:W-:Y:S05]  /*8230*/  BSYNC B1 ;  /* 0x0000000000017941 */ /* 0x000fea0003800000 */
.L_x_162:
        /* <DEDUP_REMOVED lines=10> */
.L_x_165:
[----:B------:R-:W-:Y:S05]  /*82e0*/  BSYNC B1 ;  /* 0x0000000000017941 */ /* 0x000fea0003800000 */
.L_x_164:
        /* <DEDUP_REMOVED lines=10> */
.L_x_167:
[----:B------:R-:W-:Y:S05]  /*8390*/  BSYNC B1 ;  /* 0x0000000000017941 */ /* 0x000fea0003800000 */
.L_x_166:
        /* <DEDUP_REMOVED lines=10> */
.L_x_169:
[----:B------:R-:W-:Y:S05]  /*8440*/  BSYNC B1 ;  /* 0x0000000000017941 */ /* 0x000fea0003800000 */
.L_x_168:
        /* <DEDUP_REMOVED lines=10> */
.L_x_171:
[----:B------:R-:W-:Y:S05]  /*84f0*/  BSYNC B1 ;  /* 0x0000000000017941 */ /* 0x000fea0003800000 */
.L_x_170:
        /* <DEDUP_REMOVED lines=10> */
.L_x_173:
[----:B------:R-:W-:Y:S05]  /*85a0*/  BSYNC B1 ;  /* 0x0000000000017941 */ /* 0x000fea0003800000 */
.L_x_172:
        /* <DEDUP_REMOVED lines=10> */
.L_x_175:
[----:B------:R-:W-:Y:S05]  /*8650*/  BSYNC B1 ;  /* 0x0000000000017941 */ /* 0x000fea0003800000 */
.L_x_174:
        /* <DEDUP_REMOVED lines=10> */
.L_x_177:
[----:B------:R-:W-:Y:S05]  /*8700*/  BSYNC B1 ;  /* 0x0000000000017941 */ /* 0x000fea0003800000 */
.L_x_176:
        /* <DEDUP_REMOVED lines=10> */
.L_x_179:
[----:B------:R-:W-:Y:S05]  /*87b0*/  BSYNC B1 ;  /* 0x0000000000017941 */ /* 0x000fea0003800000 */
.L_x_178:
        /* <DEDUP_REMOVED lines=10> */
.L_x_181:
[----:B------:R-:W-:Y:S05]  /*8860*/  BSYNC B1 ;  /* 0x0000000000017941 */ /* 0x000fea0003800000 */
.L_x_180:
        /* <DEDUP_REMOVED lines=10> */
.L_x_183:
[----:B------:R-:W-:Y:S05]  /*8910*/  BSYNC B1 ;  /* 0x0000000000017941 */ /* 0x000fea0003800000 */
.L_x_182:
        /* <DEDUP_REMOVED lines=10> */
.L_x_185:
[----:B------:R-:W-:Y:S05]  /*89c0*/  BSYNC B1 ;  /* 0x0000000000017941 */ /* 0x000fea0003800000 */
.L_x_184:
        /* <DEDUP_REMOVED lines=10> */
.L_x_187:
[----:B------:R-:W-:Y:S05]  /*8a70*/  BSYNC B1 ;  /* 0x0000000000017941 */ /* 0x000fea0003800000 */
.L_x_186:
        /* <DEDUP_REMOVED lines=10> */
.L_x_189:
[----:B------:R-:W-:Y:S05]  /*8b20*/  BSYNC B1 ;  /* 0x0000000000017941 */ /* 0x000fea0003800000 */
.L_x_188:
        /* <DEDUP_REMOVED lines=10> */
.L_x_191:
[----:B------:R-:W-:Y:S05]  /*8bd0*/  BSYNC B1 ;  /* 0x0000000000017941 */ /* 0x000fea0003800000 */
.L_x_190:
        /* <DEDUP_REMOVED lines=10> */
.L_x_193:
[----:B------:R-:W-:Y:S05]  /*8c80*/  BSYNC B1 ;  /* 0x0000000000017941 */ /* 0x000fea0003800000 */
.L_x_192:
        /* <DEDUP_REMOVED lines=10> */
.L_x_195:
[----:B------:R-:W-:Y:S05]  /*8d30*/  BSYNC B1 ;  /* 0x0000000000017941 */ /* 0x000fea0003800000 */
.L_x_194:
        /* <DEDUP_REMOVED lines=10> */
.L_x_197:
[----:B------:R-:W-:Y:S05]  /*8de0*/  BSYNC B1 ;  /* 0x0000000000017941 */ /* 0x000fea0003800000 */
.L_x_196:
        /* <DEDUP_REMOVED lines=10> */
.L_x_199:
[----:B------:R-:W-:Y:S05]  /*8e90*/  BSYNC B1 ;  /* 0x0000000000017941 */ /* 0x000fea0003800000 */
.L_x_198:
        /* <DEDUP_REMOVED lines=10> */
.L_x_201:
[----:B------:R-:W-:Y:S05]  /*8f40*/  BSYNC B1 ;  /* 0x0000000000017941 */ /* 0x000fea0003800000 */
.L_x_200:
        /* <DEDUP_REMOVED lines=10> */
.L_x_203:
[----:B------:R-:W-:Y:S05]  /*8ff0*/  BSYNC B1 ;  /* 0x0000000000017941 */ /* 0x000fea0003800000 */
.L_x_202:
        /* <DEDUP_REMOVED lines=10> */
.L_x_205:
[----:B------:R-:W-:Y:S05]  /*90a0*/  BSYNC B1 ;  /* 0x0000000000017941 */ /* 0x000fea0003800000 */
.L_x_204:
        /* <DEDUP_REMOVED lines=10> */
.L_x_207:
[----:B------:R-:W-:Y:S05]  /*9150*/  BSYNC B1 ;  /* 0x0000000000017941 */ /* 0x000fea0003800000 */
.L_x_206:
        /* <DEDUP_REMOVED lines=10> */
.L_x_209:
[----:B------:R-:W-:Y:S05]  /*9200*/  BSYNC B1 ;  /* 0x0000000000017941 */ /* 0x000fea0003800000 */
.L_x_208:
        /* <DEDUP_REMOVED lines=10> */
.L_x_211:
[----:B------:R-:W-:Y:S05]  /*92b0*/  BSYNC B1 ;  /* 0x0000000000017941 */ /* 0x000fea0003800000 */
.L_x_210:
        /* <DEDUP_REMOVED lines=10> */
.L_x_213:
[----:B------:R-:W-:Y:S05]  /*9360*/  BSYNC B1 ;  /* 0x0000000000017941 */ /* 0x000fea0003800000 */
.L_x_212:
        /* <DEDUP_REMOVED lines=10> */
.L_x_215:
[----:B------:R-:W-:Y:S05]  /*9410*/  BSYNC B1 ;  /* 0x0000000000017941 */ /* 0x000fea0003800000 */
.L_x_214:
        /* <DEDUP_REMOVED lines=10> */
.L_x_217:
[----:B------:R-:W-:Y:S05]  /*94c0*/  BSYNC B1 ;  /* 0x0000000000017941 */ /* 0x000fea0003800000 */
.L_x_216:
        /* <DEDUP_REMOVED lines=10> */
.L_x_219:
[----:B------:R-:W-:Y:S05]  /*9570*/  BSYNC B1 ;  /* 0x0000000000017941 */ /* 0x000fea0003800000 */
.L_x_218:
        /* <DEDUP_REMOVED lines=10> */
.L_x_221:
[----:B------:R-:W-:Y:S05]  /*9620*/  BSYNC B1 ;  /* 0x0000000000017941 */ /* 0x000fea0003800000 */
.L_x_220:
        /* <DEDUP_REMOVED lines=10> */
.L_x_223:
[----:B------:R-:W-:Y:S05]  /*96d0*/  BSYNC B1 ;  /* 0x0000000000017941 */ /* 0x000fea0003800000 */
.L_x_222:
        /* <DEDUP_REMOVED lines=10> */
.L_x_225:
[----:B------:R-:W-:Y:S05]  /*9780*/  BSYNC B1 ;  /* 0x0000000000017941 */ /* 0x000fea0003800000 */
.L_x_224:
        /* <DEDUP_REMOVED lines=10> */
.L_x_227:
[----:B------:R-:W-:Y:S05]  /*9830*/  BSYNC B1 ;  /* 0x0000000000017941 */ /* 0x000fea0003800000 */
.L_x_226:
        /* <DEDUP_REMOVED lines=10> */
.L_x_229:
[----:B------:R-:W-:Y:S05]  /*98e0*/  BSYNC B1 ;  /* 0x0000000000017941 */ /* 0x000fea0003800000 */
.L_x_228:
        /* <DEDUP_REMOVED lines=10> */
.L_x_231:
[----:B------:R-:W-:Y:S05]  /*9990*/  BSYNC B1 ;  /* 0x0000000000017941 */ /* 0x000fea0003800000 */
.L_x_230:
        /* <DEDUP_REMOVED lines=10> */
.L_x_233:
[----:B------:R-:W-:Y:S05]  /*9a40*/  BSYNC B1 ;  /* 0x0000000000017941 */ /* 0x000fea0003800000 */
.L_x_232:
        /* <DEDUP_REMOVED lines=10> */
.L_x_235:
[----:B------:R-:W-:Y:S05]  /*9af0*/  BSYNC B1 ;  /* 0x0000000000017941 */ /* 0x000fea0003800000 */
.L_x_234:
        /* <DEDUP_REMOVED lines=10> */
.L_x_237:
[----:B------:R-:W-:Y:S05]  /*9ba0*/  BSYNC B1 ;  /* 0x0000000000017941 */ /* 0x000fea0003800000 */
.L_x_236:
        /* <DEDUP_REMOVED lines=10> */
.L_x_239:
[----:B------:R-:W-:Y:S05]  /*9c50*/  BSYNC B1 ;  /* 0x0000000000017941 */ /* 0x000fea0003800000 */
.L_x_238:
        /* <DEDUP_REMOVED lines=10> */
.L_x_241:
[----:B------:R-:W-:Y:S05]  /*9d00*/  BSYNC B1 ;  /* 0x0000000000017941 */ /* 0x000fea0003800000 */
.L_x_240:
        /* <DEDUP_REMOVED lines=10> */
.L_x_243:
[----:B------:R-:W-:Y:S05]  /*9db0*/  BSYNC B1 ;  /* 0x0000000000017941 */ /* 0x000fea0003800000 */
.L_x_242:
        /* <DEDUP_REMOVED lines=10> */
.L_x_245:
[----:B------:R-:W-:Y:S05]  /*9e60*/  BSYNC B1 ;  /* 0x0000000000017941 */ /* 0x000fea0003800000 */
.L_x_244:
        /* <DEDUP_REMOVED lines=10> */
.L_x_247:
[----:B------:R-:W-:Y:S05]  /*9f10*/  BSYNC B1 ;  /* 0x0000000000017941 */ /* 0x000fea0003800000 */
.L_x_246:
        /* <DEDUP_REMOVED lines=10> */
.L_x_249:
[----:B------:R-:W-:Y:S05]  /*9fc0*/  BSYNC B1 ;  /* 0x0000000000017941 */ /* 0x000fea0003800000 */
.L_x_248:
        /* <DEDUP_REMOVED lines=10> */
.L_x_251:
[----:B------:R-:W-:Y:S05]  /*a070*/  BSYNC B1 ;  /* 0x0000000000017941 */ /* 0x000fea0003800000 */
.L_x_250:
        /* <DEDUP_REMOVED lines=10> */
.L_x_253:
[----:B------:R-:W-:Y:S05]  /*a120*/  BSYNC B1 ;  /* 0x0000000000017941 */ /* 0x000fea0003800000 */
.L_x_252:
        /* <DEDUP_REMOVED lines=10> */
.L_x_255:
[----:B------:R-:W-:Y:S05]  /*a1d0*/  BSYNC B1 ;  /* 0x0000000000017941 */ /* 0x000fea0003800000 */
.L_x_254:
        /* <DEDUP_REMOVED lines=10> */
.L_x_257:
[----:B------:R-:W-:Y:S05]  /*a280*/  BSYNC B1 ;  /* 0x0000000000017941 */ /* 0x000fea0003800000 */
.L_x_256:
        /* <DEDUP_REMOVED lines=10> */
.L_x_259:
[----:B------:R-:W-:Y:S05]  /*a330*/  BSYNC B1 ;  /* 0x0000000000017941 */ /* 0x000fea0003800000 */
.L_x_258:
        /* <DEDUP_REMOVED lines=10> */
.L_x_261:
[----:B------:R-:W-:Y:S05]  /*a3e0*/  BSYNC B1 ;  /* 0x0000000000017941 */ /* 0x000fea0003800000 */
.L_x_260:
        /* <DEDUP_REMOVED lines=10> */
.L_x_263:
[----:B------:R-:W-:Y:S05]  /*a490*/  BSYNC B1 ;  /* 0x0000000000017941 */ /* 0x000fea0003800000 */
.L_x_262:
        /* <DEDUP_REMOVED lines=10> */
.L_x_265:
[----:B------:R-:W-:Y:S05]  /*a540*/  BSYNC B1 ;  /* 0x0000000000017941 */ /* 0x000fea0003800000 */
.L_x_264:
        /* <DEDUP_REMOVED lines=10> */
.L_x_267:
[----:B------:R-:W-:Y:S05]  /*a5f0*/  BSYNC B1 ;  /* 0x0000000000017941 */ /* 0x000fea0003800000 */
.L_x_266:
        /* <DEDUP_REMOVED lines=10> */
.L_x_269:
[----:B------:R-:W-:Y:S05]  /*a6a0*/  BSYNC B1 ;  /* 0x0000000000017941 */ /* 0x000fea0003800000 */
.L_x_268:
        /* <DEDUP_REMOVED lines=10> */
.L_x_271:
[----:B------:R-:W-:Y:S05]  /*a750*/  BSYNC B1 ;  /* 0x0000000000017941 */ /* 0x000fea0003800000 */
.L_x_270:
        /* <DEDUP_REMOVED lines=10> */
.L_x_273:
[----:B------:R-:W-:Y:S05]  /*a800*/  BSYNC B1 ;  /* 0x0000000000017941 */ /* 0x000fea0003800000 */
.L_x_272:
        /* <DEDUP_REMOVED lines=10> */
.L_x_275:
[----:B------:R-:W-:Y:S05]  /*a8b0*/  BSYNC B1 ;  /* 0x0000000000017941 */ /* 0x000fea0003800000 */
.L_x_274:
        /* <DEDUP_REMOVED lines=10> */
.L_x_277:
[----:B------:R-:W-:Y:S05]  /*a960*/  BSYNC B1 ;  /* 0x0000000000017941 */ /* 0x000fea0003800000 */
.L_x_276:
[----:B0-234-:R-:W2:Y:S01]  /*a970*/  LDL.LU R10, [R1+0x1f4] ;  /* 0x0001f400010a7983 */ /* 0x01dea20000300800 */
[----:B-----5:R-:W-:Y:S01]  /*a980*/  HADD2.F32 R11, -RZ, R23.H0_H0 ;  /* 0x20000017ff0b7230 */ /* 0x020fe20000004100 */
        /* <DEDUP_REMOVED lines=8> */
.L_x_279:
[----:B------:R-:W-:Y:S05]  /*aa10*/  BSYNC B1 ;  /* 0x0000000000017941 */ /* 0x000fea0003800000 */
.L_x_278:
[----:B------:R-:W3:Y:S01]  /*aa20*/  LDL.LU R10, [R1+0x1f8] ;  /* 0x0001f800010a7983 */ /* 0x000ee20000300800 */
[----:B0----5:R-:W-:Y:S01]  /*aa30*/  HADD2.F32 R11, -RZ, R23.H0_H0 ;  /* 0x20000017ff0b7230 */ /* 0x021fe20000004100 */
[----:B------:R-:W-:Y:S01]  /*aa40*/  ISETP.GT.AND P1, PT, R0, 0xf9, P0 ;  /* 0x000000f90000780c */ /* 0x000fe20000724270 */
[----:B------:R-:W-:Y:S01]  /*aa50*/  BSSY B1, `(.L_x_280) ;  /* 0x000000a000017945 */ /* 0x000fe20003800000 */
[----:B------:R-:W-:Y:S02]  /*aa60*/  IADD3 R167, P0, R3, 0x80, RZ ;  /* 0x0000008003a77810 */ /* 0x000fe40007f1e0ff */
[----:B------:R-:W-:-:S04]  /*aa70*/  FMUL R11, R11, R16 ;  /* 0x000000100b0b7220 */ /* 0x000fc80000400000 */
[----:B---3--:R-:W-:-:S05]  /*aa80*/  FFMA R11, R10, R2, R11 ;  /* 0x000000020a0b7223 */ /* 0x008fca000000000b */
[----:B------:R-:W-:-:S04]  /*aa90*/  F2FP.F16.F32.PACK_AB R11, RZ, R11 ;  /* 0x0000000bff0b723e */ /* 0x000fc800000000ff */
[----:B------:R-:W-:Y:S01]  /*aaa0*/  PRMT R3, R11, 0x7610, R3 ;  /* 0x000076100b037816 */ /* 0x000fe20000000003 */
[----:B------:R-:W-:-:S04]  /*aab0*/  IMAD.X R11, RZ, RZ, UR7, P0 ;  /* 0x00000007ff0b7e24 */ /* 0x000fc800080e06ff */
[----:B------:R0:W-:Y:S01]  /*aac0*/  @P2 STG.E.U16 desc[UR36][R6.64+0x1f0], R3 ;  /* 0x0001f00306002986 */ /* 0x0001e2000c101524 */
[----:B------:R-:W-:Y:S05]  /*aad0*/  @!P1 BRA `(.L_x_281) ;  /* 0x0000000000049947 */ /* 0x000fea0003800000 */
[----:B------:R3:W5:Y:S02]  /*aae0*/  LDG.E.LTC128B.U16 R23, desc[UR36][R8.64+0x1f2] ;  /* 0x0001f22408177981 */ /* 0x000764000c1e1520 */
.L_x_281:
[----:B------:R-:W-:Y:S05]  /*aaf0*/  BSYNC B1 ;  /* 0x0000000000017941 */ /* 0x000fea0003800000 */
.L_x_280:
[----:B------:R-:W4:Y:S01]  /*ab00*/  LDL.LU R10, [R1+0x1fc] ;  /* 0x0001fc00010a7983 */ /* 0x000f220000300800 */
[----:B0----5:R-:W-:Y:S01]  /*ab10*/  HADD2.F32 R3, -RZ, R23.H0_H0 ;  /* 0x20000017ff037230 */ /* 0x021fe20000004100 */
[----:B------:R-:W-:Y:S01]  /*ab20*/  ISETP.GT.AND P0, PT, R17, 0x80, PT ;  /* 0x000000801100780c */ /* 0x000fe20003f04270 */
[----:B--23--:R-:W-:-:S03]  /*ab30*/  IMAD R8, R11, R14, RZ ;  /* 0x0000000e0b087224 */ /* 0x00cfc600078e02ff */
[----:B------:R-:W-:Y:S01]  /*ab40*/  FMUL R3, R3, R16 ;  /* 0x0000001003037220 */ /* 0x000fe20000400000 */
[C---:B------:R-:W-:Y:S01]  /*ab50*/  IMAD R165, R167.reuse, R15, R8 ;  /* 0x0000000fa7a57224 */ /* 0x040fe200078e0208 */
[----:B------:R-:W-:Y:S01]  /*ab60*/  ISETP.GT.AND P4, PT, R0, RZ, P0 ;  /* 0x000000ff0000720c */ /* 0x000fe20000784270 */
[----:B------:R-:W-:-:S04]  /*ab70*/  IMAD.WIDE.U32 R8, R167, R14, R20 ;  /* 0x0000000ea7087225 */ /* 0x000fc800078e0014 */
[----:B------:R-:W-:Y:S02]  /*ab80*/  IMAD.IADD R9, R9, 0x1, R165 ;  /* 0x0000000109097824 */ /* 0x000fe400078e02a5 */
[----:B----4-:R-:W-:Y:S01]  /*ab90*/  FFMA R3, R10, R2, R3 ;  /* 0x000000020a037223 */ /* 0x010fe20000000003 */
[----:B------:R-:W-:-:S04]  /*aba0*/  LEA R10, P2, R8, R12, 0x1 ;  /* 0x0000000c080a7211 */ /* 0x000fc800078408ff */
[----:B------:R-:W-:Y:S02]  /*abb0*/  F2FP.F16.F32.PACK_AB R3, RZ, R3 ;  /* 0x00000003ff03723e */ /* 0x000fe400000000ff */
[--C-:B------:R-:W-:Y:S02]  /*abc0*/  LEA.HI.X R11, R8, R13, R9.reuse, 0x1, P2 ;  /* 0x0000000d080b7211 */ /* 0x100fe400010f0c09 */
[----:B------:R-:W-:-:S05]  /*abd0*/  PRMT R9, R3, 0x7610, R9 ;  /* 0x0000761003097816 */ /* 0x000fca0000000009 */
[----:B------:R0:W-:Y:S04]  /*abe0*/  @P1 STG.E.U16 desc[UR36][R6.64+0x1f2], R9 ;  /* 0x0001f20906001986 */ /* 0x0001e8000c101524 */
[----:B------:R-:W2:Y:S01]  /*abf0*/  @P4 LDG.E.LTC128B.U16 R23, desc[UR36][R10.64] ;  /* 0x000000240a174981 */ /* 0x000ea2000c1e1520 */
[----:B-1----:R-:W-:Y:S01]  /*ac00*/  MOV R159, UR8 ;  /* 0x00000008009f7c02 */ /* 0x002fe20008000f00 */
[----:B------:R-:W-:Y:S01]  /*ac10*/  IMAD.U32 R161, RZ, RZ, UR8 ;  /* 0x00000008ffa17e24 */ /* 0x000fe2000f8e00ff */
[----:B------:R-:W-:Y:S01]  /*ac20*/  ISETP.GT.AND P2, PT, R0, 0x1, P0 ;  /* 0x000000010000780c */ /* 0x000fe20000744270 */
[----:B------:R-:W-:Y:S01]  /*ac30*/  IMAD.U32 R164, RZ, RZ, UR9 ;  /* 0x00000009ffa47e24 */ /* 0x000fe2000f8e00ff */
[----:B------:R-:W-:Y:S01]  /*ac40*/  BSSY B1, `(.L_x_282) ;  /* 0x0000012000017945 */ /* 0x000fe20003800000 */
[----:B------:R-:W-:-:S02]  /*ac50*/  IMAD.SHL.U32 R159, R159, 0x100, RZ ;  /* 0x000001009f9f7824 */ /* 0x000fc400078e00ff */
[----:B0-----:R-:W-:Y:S01]  /*ac60*/  IMAD.WIDE.U32 R8, R167, R14, R18 ;  /* 0x0000000ea7087225 */ /* 0x001fe200078e0012 */
[----:B------:R-:W-:-:S03]  /*ac70*/  SHF.L.U64.HI R161, R161, 0x8, R164 ;  /* 0x00000008a1a17819 */ /* 0x000fc600000102a4 */
[----:B------:R-:W-:Y:S02]  /*ac80*/  IMAD.IADD R9, R165, 0x1, R9 ;  /* 0x00000001a5097824 */ /* 0x000fe400078e0209 */
[----:B------:R-:W-:Y:S01]  /*ac90*/  IMAD.WIDE.U32 R162, R22, UR43, R8 ;  /* 0x0000002b16a27c25 */ /* 0x000fe2000f8e0008 */
[----:B------:R-:W-:-:S03]  /*aca0*/  IADD3 R8, P1, R159, R4, RZ ;  /* 0x000000049f087210 */ /* 0x000fc60007f3e0ff */
[----:B------:R-:W-:Y:S01]  /*acb0*/  IMAD.IADD R7, R157, 0x1, R163 ;  /* 0x000000019d077824 */ /* 0x000fe200078e02a3 */
[----:B------:R-:W-:Y:S01]  /*acc0*/  LEA R6, P3, R162, R12, 0x1 ;  /* 0x0000000ca2067211 */ /* 0x000fe200078608ff */
[----:B------:R-:W-:-:S03]  /*acd0*/  IMAD.X R9, R161, 0x1, R5, P1 ;  /* 0x00000001a1097824 */ /* 0x000fc600008e0605 */
[----:B------:R-:W-:Y:S01]  /*ace0*/  LEA.HI.X R7, R162, R13, R7, 0x1, P3 ;  /* 0x0000000da2077211 */ /* 0x000fe200018f0c07 */
[----:B--2---:R-:W-:-:S05]  /*acf0*/  HADD2.F32 R3, -RZ, R23.H0_H0 ;  /* 0x20000017ff037230 */ /* 0x004fca0000004100 */
[----:B------:R-:W-:-:S04]  /*ad00*/  FMUL R3, R3, R16 ;  /* 0x0000001003037220 */ /* 0x000fc80000400000 */
[----:B------:R-:W-:-:S05]  /*ad10*/  FFMA R3, R24, R2, R3 ;  /* 0x0000000218037223 */ /* 0x000fca0000000003 */
[----:B------:R-:W-:-:S05]  /*ad20*/  F2FP.F16.F32.PACK_AB R3, RZ, R3 ;  /* 0x00000003ff03723e */ /* 0x000fca00000000ff */
[----:B------:R0:W-:Y:S01]  /*ad30*/  @P4 STG.E.U16 desc[UR36][R8.64], R3 ;  /* 0x0000000308004986 */ /* 0x0001e2000c101524 */
[----:B------:R-:W-:Y:S05]  /*ad40*/  @!P2 BRA `(.L_x_283) ;  /* 0x000000000004a947 */ /* 0x000fea0003800000 */
[----:B------:R1:W5:Y:S02]  /*ad50*/  LDG.E.LTC128B.U16 R23, desc[UR36][R6.64+0x2] ;  /* 0x0000022406177981 */ /* 0x000364000c1e1520 */
.L_x_283:
[----:B------:R-:W-:Y:S05]  /*ad60*/  BSYNC B1 ;  /* 0x0000000000017941 */ /* 0x000fea0003800000 */
.L_x_282:
[----:B0----5:R-:W-:Y:S01]  /*ad70*/  HADD2.F32 R3, -RZ, R23.H0_H0 ;  /* 0x20000017ff037230 */ /* 0x021fe20000004100 */
[----:B------:R-:W-:Y:S01]  /*ad80*/  ISETP.GT.AND P1, PT, R17, 0x88, PT ;  /* 0x000000881100780c */ /* 0x000fe20003f24270 */
[----:B------:R-:W-:Y:S01]  /*ad90*/  IMAD.WIDE.U32 R14, R167, R14, R154 ;  /* 0x0000000ea70e7225 */ /* 0x000fe200078e009a */
[----:B------:R-:W-:Y:S03]  /*ada0*/  BSSY B1, `(.L_x_284) ;  /* 0x0000010000017945 */ /* 0x000fe60003800000 */
[----:B------:R-:W-:Y:S01]  /*adb0*/  FMUL R10, R3, R16 ;  /* 0x00000010030a7220 */ /* 0x000fe20000400000 */
[----:B------:R-:W-:Y:S02]  /*adc0*/  ISETP.GT.AND P3, PT, R0, RZ, P1 ;  /* 0x000000ff0000720c */ /* 0x000fe40000f64270 */
[----:B------:R-:W-:Y:S01]  /*add0*/  IADD3 R152, P4, R152, R14, RZ ;  /* 0x0000000e98987210 */ /* 0x000fe20007f9e0ff */
[----:B------:R-:W-:Y:S01]  /*ade0*/  FFMA R10, R25, R2, R10 ;  /* 0x00000002190a7223 */ /* 0x000fe2000000000a */
[----:B------:R-:W-:-:S02]  /*adf0*/  IADD3 R165, R165, R15, RZ ;  /* 0x0000000fa5a57210 */ /* 0x000fc40007ffe0ff */
[----:B------:R-:W-:Y:S02]  /*ae00*/  IADD3 R14, P5, R18, R14, RZ ;  /* 0x0000000e120e7210 */ /* 0x000fe40007fbe0ff */
[----:B------:R-:W-:Y:S01]  /*ae10*/  F2FP.F16.F32.PACK_AB R3, RZ, R10 ;  /* 0x0000000aff03723e */ /* 0x000fe200000000ff */
[----:B------:R-:W-:Y:S01]  /*ae20*/  IMAD.X R20, R165, 0x1, R21, P4 ;  /* 0x00000001a5147824 */ /* 0x000fe200020e0615 */
[C---:B------:R-:W-:Y:S02]  /*ae30*/  LEA R10, P4, R152.reuse, R12, 0x1 ;  /* 0x0000000c980a7211 */ /* 0x040fe400078808ff */
[----:B------:R-:W-:Y:S02]  /*ae40*/  PRMT R17, R3, 0x7610, R17 ;  /* 0x0000761003117816 */ /* 0x000fe40000000011 */
[----:B------:R-:W-:Y:S02]  /*ae50*/  LEA.HI.X R11, R152, R13, R20, 0x1, P4 ;  /* 0x0000000d980b7211 */ /* 0x000fe400020f0c14 */
[----:B------:R-:W-:Y:S01]  /*ae60*/  PRMT R3, R23, 0x7610, R3 ;  /* 0x0000761017037816 */ /* 0x000fe20000000003 */
[----:B------:R0:W-:Y:S01]  /*ae70*/  @P2 STG.E.U16 desc[UR36][R8.64+0x2], R17 ;  /* 0x0000021108002986 */ /* 0x0001e2000c101524 */
[----:B------:R-:W-:Y:S05]  /*ae80*/  @!P3 BRA `(.L_x_285) ;  /* 0x000000000004b947 */ /* 0x000fea0003800000 */
[----:B------:R2:W5:Y:S02]  /*ae90*/  LDG.E.LTC128B.U16 R3, desc[UR36][R10.64] ;  /* 0x000000240a037981 */ /* 0x000564000c1e1520 */
.L_x_285:
[----:B------:R-:W-:Y:S05]  /*aea0*/  BSYNC B1 ;  /* 0x0000000000017941 */ /* 0x000fea0003800000 */
.L_x_284:
[----:B--2--5:R-:W-:Y:S01]  /*aeb0*/  HADD2.F32 R11, -RZ, R3.H0_H0 ;  /* 0x20000003ff0b7230 */ /* 0x024fe20000004100 */
[----:B------:R-:W-:Y:S01]  /*aec0*/  IADD3 R10, P2, R8, R158, RZ ;  /* 0x0000009e080a7210 */ /* 0x000fe20007f5e0ff */
[----:B------:R-:W-:Y:S01]  /*aed0*/  IMAD.X R15, R19, 0x1, R165, P5 ;  /* 0x00000001130f7824 */ /* 0x000fe200028e06a5 */
[----:B------:R-:W-:Y:S01]  /*aee0*/  ISETP.GT.AND P5, PT, R0, 0x1, P1 ;  /* 0x000000010000780c */ /* 0x000fe20000fa4270 */
[----:B------:R-:W-:Y:S01]  /*aef0*/  BSSY B1, `(.L_x_286) ;  /* 0x000000c000017945 */ /* 0x000fe20003800000 */
[----:B------:R-:W-:Y:S01]  /*af00*/  FMUL R11, R11, R16 ;  /* 0x000000100b0b7220 */ /* 0x000fe20000400000 */
[----:B------:R-:W-:-:S04]  /*af10*/  IMAD.WIDE.U32 R22, R22, UR43, R14 ;  /* 0x0000002b16167c25 */ /* 0x000fc8000f8e000e */
[----:B------:R-:W-:Y:S01]  /*af20*/  FFMA R11, R26, R2, R11 ;  /* 0x000000021a0b7223 */ /* 0x000fe2000000000b */
[----:B------:R-:W-:Y:S01]  /*af30*/  IMAD.IADD R157, R157, 0x1, R23 ;  /* 0x000000019d9d7824 */ /* 0x000fe200078e0217 */
[----:B------:R-:W-:-:S03]  /*af40*/  LEA R12, P4, R22, R12, 0x1 ;  /* 0x0000000c160c7211 */ /* 0x000fc600078808ff */
[----:B------:R-:W-:Y:S01]  /*af50*/  F2FP.F16.F32.PACK_AB R14, RZ, R11 ;  /* 0x0000000bff0e723e */ /* 0x000fe200000000ff */
[----:B------:R-:W-:Y:S01]  /*af60*/  IMAD.X R11, R9, 0x1, R156, P2 ;  /* 0x00000001090b7824 */ /* 0x000fe200010e069c */
[----:B------:R-:W-:-:S04]  /*af70*/  LEA.HI.X R13, R22, R13, R157, 0x1, P4 ;  /* 0x0000000d160d7211 */ /* 0x000fc800020f0c9d */
[----:B------:R2:W-:Y:S01]  /*af80*/  @P3 STG.E.U16 desc[UR36][R10.64], R14 ;  /* 0x0000000e0a003986 */ /* 0x0005e2000c101524 */
[----:B------:R-:W-:Y:S05]  /*af90*/  @!P5 BRA `(.L_x_287) ;  /* 0x000000000004d947 */ /* 0x000fea0003800000 */
[----:B------:R3:W5:Y:S02]  /*afa0*/  LDG.E.LTC128B.U16 R3, desc[UR36][R12.64+0x2] ;  /* 0x000002240c037981 */ /* 0x000764000c1e1520 */
.L_x_287:
[----:B------:R-:W-:Y:S05]  /*afb0*/  BSYNC B1 ;  /* 0x0000000000017941 */ /* 0x000fea0003800000 */
.L_x_286:
[----:B-----5:R-:W-:Y:S01]  /*afc0*/  HADD2.F32 R15, -RZ, R3.H0_H0 ;  /* 0x20000003ff0f7230 */ /* 0x020fe20000004100 */
[----:B------:R-:W-:Y:S01]  /*afd0*/  ISETP.GT.AND P2, PT, R0, 0x8, P0 ;  /* 0x000000080000780c */ /* 0x000fe20000744270 */
[----:B------:R-:W-:Y:S03]  /*afe0*/  BSSY B1, `(.L_x_288) ;  /* 0x0000007000017945 */ /* 0x000fe60003800000 */
[----:B--2---:R-:W-:-:S04]  /*aff0*/  FMUL R14, R15, R16 ;  /* 0x000000100f0e7220 */ /* 0x004fc80000400000 */
[----:B------:R-:W-:-:S05]  /*b000*/  FFMA R14, R27, R2, R14 ;  /* 0x000000021b0e7223 */ /* 0x000fca000000000e */
[----:B------:R-:W-:-:S05]  /*b010*/  F2FP.F16.F32.PACK_AB R14, RZ, R14 ;  /* 0x0000000eff0e723e */ /* 0x000fca00000000ff */
[----:B------:R2:W-:Y:S01]  /*b020*/  @P5 STG.E.U16 desc[UR36][R10.64+0x2], R14 ;  /* 0x0000020e0a005986 */ /* 0x0005e2000c101524 */
[----:B------:R-:W-:Y:S05]  /*b030*/  @!P2 BRA `(.L_x_289) ;  /* 0x000000000004a947 */ /* 0x000fea0003800000 */
[----:B------:R4:W5:Y:S02]  /*b040*/  LDG.E.LTC128B.U16 R3, desc[UR36][R6.64+0x10] ;  /* 0x0000102406037981 */ /* 0x000964000c1e1520 */
.L_x_289:
[----:B------:R-:W-:Y:S05]  /*b050*/  BSYNC B1 ;  /* 0x0000000000017941 */ /* 0x000fea0003800000 */
.L_x_288:
[----:B--2--5:R-:W-:Y:S01]  /*b060*/  HADD2.F32 R11, -RZ, R3.H0_H0 ;  /* 0x20000003ff0b7230 */ /* 0x024fe20000004100 */
[----:B------:R-:W-:Y:S01]  /*b070*/  ISETP.GT.AND P3, PT, R0, 0x9, P0 ;  /* 0x000000090000780c */ /* 0x000fe20000764270 */
[----:B------:R-:W-:Y:S03]  /*b080*/  BSSY B1, `(.L_x_290) ;  /* 0x0000007000017945 */ /* 0x000fe60003800000 */
[----:B------:R-:W-:-:S04]  /*b090*/  FMUL R11, R11, R16 ;  /* 0x000000100b0b7220 */ /* 0x000fc80000400000 */
[----:B------:R-:W-:-:S05]  /*b0a0*/  FFMA R11, R28, R2, R11 ;  /* 0x000000021c0b7223 */ /* 0x000fca000000000b */
[----:B------:R-:W-:-:S05]  /*b0b0*/  F2FP.F16.F32.PACK_AB R11, RZ, R11 ;  /* 0x0000000bff0b723e */ /* 0x000fca00000000ff */
[----:B------:R2:W-:Y:S01]  /*b0c0*/  @P2 STG.E.U16 desc[UR36][R8.64+0x10], R11 ;  /* 0x0000100b08002986 */ /* 0x0005e2000c101524 */
[----:B------:R-:W-:Y:S05]  /*b0d0*/  @!P3 BRA `(.L_x_291) ;  /* 0x000000000004b947 */ /* 0x000fea0003800000 */
[----:B------:R0:W5:Y:S02]  /*b0e0*/  LDG.E.LTC128B.U16 R3, desc[UR36][R6.64+0x12] ;  /* 0x0000122406037981 */ /* 0x000164000c1e1520 */
.L_x_291:
[----:B------:R-:W-:Y:S05]  /*b0f0*/  BSYNC B1 ;  /* 0x0000000000017941 */ /* 0x000fea0003800000 */
.L_x_290:
        /* <DEDUP_REMOVED lines=9> */
.L_x_293:
[----:B------:R-:W-:Y:S05]  /*b190*/  BSYNC B1 ;  /* 0x0000000000017941 */ /* 0x000fea0003800000 */
.L_x_292:
[----:B-----5:R-:W-:Y:S01]  /*b1a0*/  HADD2.F32 R11, -RZ, R3.H0_H0 ;  /* 0x20000003ff0b7230 */ /* 0x020fe20000004100 */
[----:B--2---:R-:W-:Y:S01]  /*b1b0*/  IADD3 R10, P3, R158, R8, RZ ;  /* 0x000000089e0a7210 */ /* 0x004fe20007f7e0ff */
[----:B------:R-:W-:Y:S01]  /*b1c0*/  BSSY B1, `(.L_x_294) ;  /* 0x0000009000017945 */ /* 0x000fe20003800000 */
[----:B------:R-:W-:Y:S02]  /*b1d0*/  ISETP.GT.AND P2, PT, R0, 0x9, P1 ;  /* 0x000000090000780c */ /* 0x000fe40000f44270 */
[----:B------:R-:W-:-:S04]  /*b1e0*/  FMUL R11, R11, R16 ;  /* 0x000000100b0b7220 */ /* 0x000fc80000400000 */
[----:B------:R-:W-:-:S05]  /*b1f0*/  FFMA R11, R30, R2, R11 ;  /* 0x000000021e0b7223 */ /* 0x000fca000000000b */
[----:B------:R-:W-:Y:S02]  /*b200*/  F2FP.F16.F32.PACK_AB R14, RZ, R11 ;  /* 0x0000000bff0e723e */ /* 0x000fe400000000ff */
[----:B------:R-:W-:-:S05]  /*b210*/  IADD3.X R11, R156, R9, RZ, P3, !PT ;  /* 0x000000099c0b7210 */ /* 0x000fca0001ffe4ff */
[----:B------:R2:W-:Y:S01]  /*b220*/  @P4 STG.E.U16 desc[UR36][R10.64+0x10], R14 ;  /* 0x0000100e0a004986 */ /* 0x0005e2000c101524 */
[----:B------:R-:W-:Y:S05]  /*b230*/  @!P2 BRA `(.L_x_295) ;  /* 0x000000000004a947 */ /* 0x000fea0003800000 */
[----:B------:R0:W5:Y:S02]  /*b240*/  LDG.E.LTC128B.U16 R3, desc[UR36][R12.64+0x12] ;  /* 0x000012240c037981 */ /* 0x000164000c1e1520 */
.L_x_295:
[----:B------:R-:W-:Y:S05]  /*b250*/  BSYNC B1 ;  /* 0x0000000000017941 */ /* 0x000fea0003800000 */
.L_x_294:
[----:B--2--5:R-:W-:Y:S01]  /*b260*/  HADD2.F32 R11, -RZ, R3.H0_H0 ;  /* 0x20000003ff0b7230 */ /* 0x024fe20000004100 */
[----:B------:R-:W-:Y:S01]  /*b270*/  IADD3 R158, P3, P4, R158, R4, R159 ;  /* 0x000000049e9e7210 */ /* 0x000fe20007c7e09f */
[----:B------:R-:W-:Y:S01]  /*b280*/  BSSY B1, `(.L_x_296) ;  /* 0x0000009000017945 */ /* 0x000fe20003800000 */
[----:B------:R-:W-:Y:S02]  /*b290*/  ISETP.GT.AND P5, PT, R0, 0x10, P0 ;  /* 0x000000100000780c */ /* 0x000fe400007a4270 */
[----:B------:R-:W-:Y:S01]  /*b2a0*/  FMUL R10, R11, R16 ;  /* 0x000000100b0a7220 */ /* 0x000fe20000400000 */
[----:B------:R-:W-:-:S03]  /*b2b0*/  IADD3.X R159, R156, R5, R161, P3, P4 ;  /* 0x000000059c9f7210 */ /* 0x000fc60001fe84a1 */
[----:B------:R-:W-:-:S05]  /*b2c0*/  FFMA R10, R31, R2, R10 ;  /* 0x000000021f0a7223 */ /* 0x000fca000000000a */
[----:B------:R-:W-:-:S05]  /*b2d0*/  F2FP.F16.F32.PACK_AB R10, RZ, R10 ;  /* 0x0000000aff0a723e */ /* 0x000fca00000000ff */
[----:B------:R2:W-:Y:S01]  /*b2e0*/  @P2 STG.E.U16 desc[UR36][R158.64+0x12], R10 ;  /* 0x0000120a9e002986 */ /* 0x0005e2000c101524 */
[----:B------:R-:W-:Y:S05]  /*b2f0*/  @!P5 BRA `(.L_x_297) ;  /* 0x000000000004d947 */ /* 0x000fea0003800000 */
[----:B------:R0:W5:Y:S02]  /*b300*/  LDG.E.LTC128B.U16 R3, desc[UR36][R6.64+0x20] ;  /* 0x0000202406037981 */ /* 0x000164000c1e1520 */
.L_x_297:
[----:B------:R-:W-:Y:S05]  /*b310*/  BSYNC B1 ;  /* 0x0000000000017941 */ /* 0x000fea0003800000 */
.L_x_296:
[----:B-----5:R-:W-:Y:S01]  /*b320*/  HADD2.F32 R5, -RZ, R3.H0_H0 ;  /* 0x20000003ff057230 */ /* 0x020fe20000004100 */
        /* <DEDUP_REMOVED lines=8> */
.L_x_299:
[----:B------:R-:W-:Y:S05]  /*b3b0*/  BSYNC B1 ;  /* 0x0000000000017941 */ /* 0x000fea0003800000 */
.L_x_298:
[----:B0----5:R-:W-:Y:S01]  /*b3c0*/  HADD2.F32 R5, -RZ, R3.H0_H0 ;  /* 0x20000003ff057230 */ /* 0x021fe20000004100 */
        /* <DEDUP_REMOVED lines=8> */
.L_x_301:
[----:B------:R-:W-:Y:S05]  /*b450*/  BSYNC B1 ;  /* 0x0000000000017941 */ /* 0x000fea0003800000 */
.L_x_300:
[----:B-----5:R-:W-:Y:S01]  /*b460*/  HADD2.F32 R5, -RZ, R3.H0_H0 ;  /* 0x20000003ff057230 */ /* 0x020fe20000004100 */
[----:B------:R-:W-:Y:S01]  /*b470*/  ISETP.GT.AND P2, PT, R0, 0x11, P1 ;  /* 0x000000110000780c */ /* 0x000fe20000f44270 */
[----:B0-----:R-:W-:Y:S01]  /*b480*/  @P3 IMAD.MOV.U32 R4, RZ, RZ, R158 ;  /* 0x000000ffff043224 */ /* 0x001fe200078e009e */
[----:B------:R-:W-:Y:S02]  /*b490*/  BSSY B1, `(.L_x_302) ;  /* 0x0000009000017945 */ /* 0x000fe40003800000 */
[----:B------:R-:W-:-:S04]  /*b4a0*/  FMUL R5, R5, R16 ;  /* 0x0000001005057220 */ /* 0x000fc80000400000 */
[----:B------:R-:W-:-:S05]  /*b4b0*/  FFMA R5, R34, R2, R5 ;  /* 0x0000000222057223 */ /* 0x000fca0000000005 */
[----:B------:R-:W-:-:S04]  /*b4c0*/  F2FP.F16.F32.PACK_AB R5, RZ, R5 ;  /* 0x00000005ff05723e */ /* 0x000fc800000000ff */
[----:B--2---:R-:W-:Y:S01]  /*b4d0*/  PRMT R10, R5, 0x7610, R10 ;  /* 0x00007610050a7816 */ /* 0x004fe2000000000a */
[----:B------:R-:W-:-:S05]  /*b4e0*/  @P3 IMAD.MOV.U32 R5, RZ, RZ, R159 ;  /* 0x000000ffff053224 */ /* 0x000fca00078e009f */
[----:B------:R0:W-:Y:S01]  /*b4f0*/  @P3 STG.E.U16 desc[UR36][R4.64+0x20], R10 ;  /* 0x0000200a04003986 */ /* 0x0001e2000c101524 */
[----:B------:R-:W-:Y:S05]  /*b500*/  @!P2 BRA `(.L_x_303) ;  /* 0x000000000004a947 */ /* 0x000fea0003800000 */
[----:B------:R2:W5:Y:S02]  /*b510*/  LDG.E.LTC128B.U16 R3, desc[UR36][R12.64+0x22] ;  /* 0x000022240c037981 */ /* 0x000564000c1e1520 */
.L_x_303:
[----:B------:R-:W-:Y:S05]  /*b520*/  BSYNC B1 ;  /* 0x0000000000017941 */ /* 0x000fea0003800000 */
.L_x_302:
[----:B0----5:R-:W-:Y:S01]  /*b530*/  HADD2.F32 R5, -RZ, R3.H0_H0 ;  /* 0x20000003ff057230 */ /* 0x021fe20000004100 */
[----:B------:R-:W-:Y:S01]  /*b540*/  ISETP.GT.AND P3, PT, R0, 0x18, P0 ;  /* 0x000000180000780c */ /* 0x000fe20000764270 */
[----:B------:R-:W-:Y:S03]  /*b550*/  BSSY B1, `(.L_x_304) ;  /* 0x000000a000017945 */ /* 0x000fe60003800000 */
[----:B------:R-:W-:Y:S01]  /*b560*/  FMUL R4, R5, R16 ;  /* 0x0000001005047220 */ /* 0x000fe20000400000 */
[----:B------:R-:W-:-:S03]  /*b570*/  @P2 IMAD.MOV.U32 R5, RZ, RZ, R159 ;  /* 0x000000ffff052224 */ /* 0x000fc600078e009f */
[----:B------:R-:W-:-:S05]  /*b580*/  FFMA R4, R35, R2, R4 ;  /* 0x0000000223047223 */ /* 0x000fca0000000004 */
[----:B------:R-:W-:-:S04]  /*b590*/  F2FP.F16.F32.PACK_AB R4, RZ, R4 ;  /* 0x00000004ff04723e */ /* 0x000fc800000000ff */
[----:B------:R-:W-:Y:S01]  /*b5a0*/  PRMT R10, R4, 0x7610, R10 ;  /* 0x00007610040a7816 */ /* 0x000fe2000000000a */
[----:B------:R-:W-:-:S05]  /*b5b0*/  @P2 IMAD.MOV.U32 R4, RZ, RZ, R158 ;  /* 0x000000ffff042224 */ /* 0x000fca00078e009e */
[----:B------:R0:W-:Y:S01]  /*b5c0*/  @P2 STG.E.U16 desc[UR36][R4.64+0x22], R10 ;  /* 0x0000220a04002986 */ /* 0x0001e2000c101524 */
[----:B------:R-:W-:Y:S05]  /*b5d0*/  @!P3 BRA `(.L_x_305) ;  /* 0x000000000004b947 */ /* 0x000fea0003800000 */
[----:B------:R0:W5:Y:S02]  /*b5e0*/  LDG.E.LTC128B.U16 R3, desc[UR36][R6.64+0x30] ;  /* 0x0000302406037981 */ /* 0x000164000c1e1520 */
.L_x_305:
[----:B------:R-:W-:Y:S05]  /*b5f0*/  BSYNC B1 ;  /* 0x0000000000017941 */ /* 0x000fea0003800000 */
.L_x_304:
        /* <DEDUP_REMOVED lines=9> */
.L_x_307:
[----:B------:R-:W-:Y:S05]  /*b690*/  BSYNC B1 ;  /* 0x0000000000017941 */ /* 0x000fea0003800000 */
.L_x_306:
        /* <DEDUP_REMOVED lines=9> */
.L_x_309:
[----:B------:R-:W-:Y:S05]  /*b730*/  BSYNC B1 ;  /* 0x0000000000017941 */ /* 0x000fea0003800000 */
.L_x_308:
[----:B-----5:R-:W-:Y:S01]  /*b740*/  HADD2.F32 R5, -RZ, R3.H0_H0 ;  /* 0x20000003ff057230 */ /* 0x020fe20000004100 */
[----:B0-----:R-:W-:Y:S01]  /*b750*/  @P3 MOV R4, R158 ;  /* 0x0000009e00043202 */ /* 0x001fe20000000f00 */
[----:B------:R-:W-:Y:S01]  /*b760*/  BSSY B1, `(.L_x_310) ;  /* 0x000000a000017945 */ /* 0x000fe20003800000 */
[----:B------:R-:W-:Y:S02]  /*b770*/  ISETP.GT.AND P2, PT, R0, 0x19, P1 ;  /* 0x000000190000780c */ /* 0x000fe40000f44270 */
[----:B------:R-:W-:-:S04]  /*b780*/  FMUL R5, R5, R16 ;  /* 0x0000001005057220 */ /* 0x000fc80000400000 */
[----:B------:R-:W-:-:S05]  /*b790*/  FFMA R5, R38, R2, R5 ;  /* 0x0000000226057223 */ /* 0x000fca0000000005 */
[----:B------:R-:W-:-:S04]  /*b7a0*/  F2FP.F16.F32.PACK_AB R5, RZ, R5 ;  /* 0x00000005ff05723e */ /* 0x000fc800000000ff */
[----:B------:R-:W-:Y:S01]  /*b7b0*/  PRMT R10, R5, 0x7610, R10 ;  /* 0x00007610050a7816 */ /* 0x000fe2000000000a */
[----:B------:R-:W-:-:S05]  /*b7c0*/  @P3 IMAD.MOV.U32 R5, RZ, RZ, R159 ;  /* 0x000000ffff053224 */ /* 0x000fca00078e009f */
[----:B------:R0:W-:Y:S01]  /*b7d0*/  @P3 STG.E.U16 desc[UR36][R4.64+0x30], R10 ;  /* 0x0000300a04003986 */ /* 0x0001e2000c101524 */
[----:B------:R-:W-:Y:S05]  /*b7e0*/  @!P2 BRA `(.L_x_311) ;  /* 0x000000000004a947 */ /* 0x000fea0003800000 */
[----:B------:R0:W5:Y:S02]  /*b7f0*/  LDG.E.LTC128B.U16 R3, desc[UR36][R12.64+0x32] ;  /* 0x000032240c037981 */ /* 0x000164000c1e1520 */
.L_x_311:
[----:B------:R-:W-:Y:S05]  /*b800*/  BSYNC B1 ;  /* 0x0000000000017941 */ /* 0x000fea0003800000 */
.L_x_310:
        /* <DEDUP_REMOVED lines=12> */
.L_x_313:
[----:B------:R-:W-:Y:S05]  /*b8d0*/  BSYNC B1 ;  /* 0x0000000000017941 */ /* 0x000fea0003800000 */
.L_x_312:
        /* <DEDUP_REMOVED lines=9> */
.L_x_315:
[----:B------:R-:W-:Y:S05]  /*b970*/  BSYNC B1 ;  /* 0x0000000000017941 */ /* 0x000fea0003800000 */
.L_x_314:
        /* <DEDUP_REMOVED lines=9> */
.L_x_317:
[----:B------:R-:W-:Y:S05]  /*ba10*/  BSYNC B1 ;  /* 0x0000000000017941 */ /* 0x000fea0003800000 */
.L_x_316:
[----:B-----5:R-:W-:Y:S01]  /*ba20*/  HADD2.F32 R5, -RZ, R3.H0_H0 ;  /* 0x20000003ff057230 */ /* 0x020fe20000004100 */
[----:B------:R-:W-:Y:S01]  /*ba30*/  ISETP.GT.AND P2, PT, R0, 0x21, P1 ;  /* 0x000000210000780c */ /* 0x000fe20000f44270 */
[----:B0-----:R-:W-:Y:S01]  /*ba40*/  @P3 IMAD.MOV.U32 R4, RZ, RZ, R158 ;  /* 0x000000ffff043224 */ /* 0x001fe200078e009e */
[----:B------:R-:W-:Y:S02]  /*ba50*/  BSSY B1, `(.L_x_318) ;  /* 0x0000009000017945 */ /* 0x000fe40003800000 */
[----:B------:R-:W-:-:S04]  /*ba60*/  FMUL R5, R5, R16 ;  /* 0x0000001005057220 */ /* 0x000fc80000400000 */
[----:B------:R-:W-:-:S05]  /*ba70*/  FFMA R5, R42, R2, R5 ;  /* 0x000000022a057223 */ /* 0x000fca0000000005 */
[----:B------:R-:W-:-:S04]  /*ba80*/  F2FP.F16.F32.PACK_AB R5, RZ, R5 ;  /* 0x00000005ff05723e */ /* 0x000fc800000000ff */
[----:B------:R-:W-:Y:S02]  /*ba90*/  PRMT R10, R5, 0x7610, R10 ;  /* 0x00007610050a7816 */ /* 0x000fe4000000000a */
[----:B------:R-:W-:-:S05]  /*baa0*/  @P3 MOV R5, R159 ;  /* 0x0000009f00053202 */ /* 0x000fca0000000f00 */
[----:B------:R0:W-:Y:S01]  /*bab0*/  @P3 STG.E.U16 desc[UR36][R4.64+0x40], R10 ;  /* 0x0000400a04003986 */ /* 0x0001e2000c101524 */
[----:B------:R-:W-:Y:S05]  /*bac0*/  @!P2 BRA `(.L_x_319) ;  /* 0x000000000004a947 */ /* 0x000fea0003800000 */
[----:B------:R0:W5:Y:S02]  /*bad0*/  LDG.E.LTC128B.U16 R3, desc[UR36][R12.64+0x42] ;  /* 0x000042240c037981 */ /* 0x000164000c1e1520 */
.L_x_319:
[----:B------:R-:W-:Y:S05]  /*bae0*/  BSYNC B1 ;  /* 0x0000000000017941 */ /* 0x000fea0003800000 */
.L_x_318:
        /* <DEDUP_REMOVED lines=12> */
.L_x_321:
[----:B------:R-:W-:Y:S05]  /*bbb0*/  BSYNC B1 ;  /* 0x0000000000017941 */ /* 0x000fea0003800000 */
.L_x_320:
        /* <DEDUP_REMOVED lines=9> */
.L_x_323:
[----:B------:R-:W-:Y:S05]  /*bc50*/  BSYNC B1 ;  /* 0x0000000000017941 */ /* 0x000fea0003800000 */
.L_x_322:
        /* <DEDUP_REMOVED lines=9> */
.L_x_325:
[----:B------:R-:W-:Y:S05]  /*bcf0*/  BSYNC B1 ;  /* 0x0000000000017941 */ /* 0x000fea0003800000 */
.L_x_324:
[----:B-----5:R-:W-:Y:S01]  /*bd00*/  HADD2.F32 R5, -RZ, R3.H0_H0 ;  /* 0x20000003ff057230 */ /* 0x020fe20000004100 */
[----:B------:R-:W-:Y:S01]  /*bd10*/  ISETP.GT.AND P2, PT, R0, 0x29, P1 ;  /* 0x000000290000780c */ /* 0x000fe20000f44270 */
[----:B0-----:R-:W-:Y:S01]  /*bd20*/  @P3 IMAD.MOV.U32 R4, RZ, RZ, R158 ;  /* 0x000000ffff043224 */ /* 0x001fe200078e009e */
[----:B------:R-:W-:Y:S02]  /*bd30*/  BSSY B1, `(.L_x_326) ;  /* 0x0000009000017945 */ /* 0x000fe40003800000 */
        /* <DEDUP_REMOVED lines=8> */
.L_x_327:
[----:B------:R-:W-:Y:S05]  /*bdc0*/  BSYNC B1 ;  /* 0x0000000000017941 */ /* 0x000fea0003800000 */
.L_x_326:
[----:B0----5:R-:W-:Y:S01]  /*bdd0*/  HADD2.F32 R5, -RZ, R3.H0_H0 ;  /* 0x20000003ff057230 */ /* 0x021fe20000004100 */
[----:B------:R-:W-:Y:S01]  /*bde0*/  ISETP.GT.AND P3, PT, R0, 0x30, P0 ;  /* 0x000000300000780c */ /* 0x000fe20000764270 */
[----:B------:R-:W-:Y:S03]  /*bdf0*/  BSSY B1, `(.L_x_328) ;  /* 0x000000a000017945 */ /* 0x000fe60003800000 */
[----:B------:R-:W-:Y:S01]  /*be00*/  FMUL R4, R5, R16 ;  /* 0x0000001005047220 */ /* 0x000fe20000400000 */
[----:B------:R-:W-:-:S03]  /*be10*/  @P2 IMAD.MOV.U32 R5, RZ, RZ, R159 ;  /* 0x000000ffff052224 */ /* 0x000fc600078e009f */
[----:B------:R-:W-:-:S05]  /*be20*/  FFMA R4, R47, R2, R4 ;  /* 0x000000022f047223 */ /* 0x000fca0000000004 */
[----:B------:R-:W-:-:S04]  /*be30*/  F2FP.F16.F32.PACK_AB R4, RZ, R4 ;  /* 0x00000004ff04723e */ /* 0x000fc800000000ff */
[----:B------:R-:W-:Y:S02]  /*be40*/  PRMT R10, R4, 0x7610, R10 ;  /* 0x00007610040a7816 */ /* 0x000fe4000000000a */
[----:B------:R-:W-:-:S05]  /*be50*/  @P2 MOV R4, R158 ;  /* 0x0000009e00042202 */ /* 0x000fca0000000f00 */
[----:B------:R0:W-:Y:S01]  /*be60*/  @P2 STG.E.U16 desc[UR36][R4.64+0x52], R10 ;  /* 0x0000520a04002986 */ /* 0x0001e2000c101524 */
[----:B------:R-:W-:Y:S05]  /*be70*/  @!P3 BRA `(.L_x_329) ;  /* 0x000000000004b947 */ /* 0x000fea0003800000 */
[----:B------:R0:W5:Y:S02]  /*be80*/  LDG.E.LTC128B.U16 R3, desc[UR36][R6.64+0x60] ;  /* 0x0000602406037981 */ /* 0x000164000c1e1520 */
.L_x_329:
[----:B------:R-:W-:Y:S05]  /*be90*/  BSYNC B1 ;  /* 0x0000000000017941 */ /* 0x000fea0003800000 */
.L_x_328:
        /* <DEDUP_REMOVED lines=9> */
.L_x_331:
[----:B------:R-:W-:Y:S05]  /*bf30*/  BSYNC B1 ;  /* 0x0000000000017941 */ /* 0x000fea0003800000 */
.L_x_330:
        /* <DEDUP_REMOVED lines=9> */
.L_x_333:
[----:B------:R-:W-:Y:S05]  /*bfd0*/  BSYNC B1 ;  /* 0x0000000000017941 */ /* 0x000fea0003800000 */
.L_x_332:
        /* <DEDUP_REMOVED lines=12> */
.L_x_335:
[----:B------:R-:W-:Y:S05]  /*c0a0*/  BSYNC B1 ;  /* 0x0000000000017941 */ /* 0x000fea0003800000 */
.L_x_334:
[----:B0----5:R-:W-:Y:S01]  /*c0b0*/  HADD2.F32 R5, -RZ, R3.H0_H0 ;  /* 0x20000003ff057230 */ /* 0x021fe20000004100 */
[----:B------:R-:W-:Y:S01]  /*c0c0*/  ISETP.GT.AND P3, PT, R0, 0x38, P0 ;  /* 0x000000380000780c */ /* 0x000fe20000764270 */
[----:B------:R-:W-:Y:S03]  /*c0d0*/  BSSY B1, `(.L_x_336) ;  /* 0x000000a000017945 */ /* 0x000fe60003800000 */
[----:B------:R-:W-:Y:S01]  /*c0e0*/  FMUL R4, R5, R16 ;  /* 0x0000001005047220 */ /* 0x000fe20000400000 */
[----:B------:R-:W-:-:S03]  /*c0f0*/  @P2 MOV R5, R159 ;  /* 0x0000009f00052202 */ /* 0x000fc60000000f00 */
[----:B------:R-:W-:-:S05]  /*c100*/  FFMA R4, R51, R2, R4 ;  /* 0x0000000233047223 */ /* 0x000fca0000000004 */
[----:B------:R-:W-:-:S04]  /*c110*/  F2FP.F16.F32.PACK_AB R4, RZ, R4 ;  /* 0x00000004ff04723e */ /* 0x000fc800000000ff */
[----:B------:R-:W-:Y:S01]  /*c120*/  PRMT R10, R4, 0x7610, R10 ;  /* 0x00007610040a7816 */ /* 0x000fe2000000000a */
[----:B------:R-:W-:-:S05]  /*c130*/  @P2 IMAD.MOV.U32 R4, RZ, RZ, R158 ;  /* 0x000000ffff042224 */ /* 0x000fca00078e009e */
[----:B------:R0:W-:Y:S01]  /*c140*/  @P2 STG.E.U16 desc[UR36][R4.64+0x62], R10 ;  /* 0x0000620a04002986 */ /* 0x0001e2000c101524 */
[----:B------:R-:W-:Y:S05]  /*c150*/  @!P3 BRA `(.L_x_337) ;  /* 0x000000000004b947 */ /* 0x000fea0003800000 */
[----:B------:R0:W5:Y:S02]  /*c160*/  LDG.E.LTC128B.U16 R3, desc[UR36][R6.64+0x70] ;  /* 0x0000702406037981 */ /* 0x000164000c1e1520 */
.L_x_337:
[----:B------:R-:W-:Y:S05]  /*c170*/  BSYNC B1 ;  /* 0x0000000000017941 */ /* 0x000fea0003800000 */
.L_x_336:
        /* <DEDUP_REMOVED lines=9> */
.L_x_339:
[----:B------:R-:W-:Y:S05]  /*c210*/  BSYNC B1 ;  /* 0x0000000000017941 */ /* 0x000fea0003800000 */
.L_x_338:
        /* <DEDUP_REMOVED lines=9> */
.L_x_341:
[----:B------:R-:W-:Y:S05]  /*c2b0*/  BSYNC B1 ;  /* 0x0000000000017941 */ /* 0x000fea0003800000 */
.L_x_340:
        /* <DEDUP_REMOVED lines=12> */
.L_x_343:
[----:B------:R-:W-:Y:S05]  /*c380*/  BSYNC B1 ;  /* 0x0000000000017941 */ /* 0x000fea0003800000 */
.L_x_342:
        /* <DEDUP_REMOVED lines=12> */
.L_x_345:
[----:B------:R-:W-:Y:S05]  /*c450*/  BSYNC B1 ;  /* 0x0000000000017941 */ /* 0x000fea0003800000 */
.L_x_344:
        /* <DEDUP_REMOVED lines=9> */
.L_x_347:
[----:B------:R-:W-:Y:S05]  /*c4f0*/  BSYNC B1 ;  /* 0x0000000000017941 */ /* 0x000fea0003800000 */
.L_x_346:
        /* <DEDUP_REMOVED lines=9> */
.L_x_349:
[----:B------:R-:W-:Y:S05]  /*c590*/  BSYNC B1 ;  /* 0x0000000000017941 */ /* 0x000fea0003800000 */
.L_x_348:
        /* <DEDUP_REMOVED lines=12> */
.L_x_351:
[----:B------:R-:W-:Y:S05]  /*c660*/  BSYNC B1 ;  /* 0x0000000000017941 */ /* 0x000fea0003800000 */
.L_x_350:
        /* <DEDUP_REMOVED lines=12> */
.L_x_353:
[----:B------:R-:W-:Y:S05]  /*c730*/  BSYNC B1 ;  /* 0x0000000000017941 */ /* 0x000fea0003800000 */
.L_x_352:
        /* <DEDUP_REMOVED lines=9> */
.L_x_355:
[----:B------:R-:W-:Y:S05]  /*c7d0*/  BSYNC B1 ;  /* 0x0000000000017941 */ /* 0x000fea0003800000 */
.L_x_354:
        /* <DEDUP_REMOVED lines=9> */
.L_x_357:
[----:B------:R-:W-:Y:S05]  /*c870*/  BSYNC B1 ;  /* 0x0000000000017941 */ /* 0x000fea0003800000 */
.L_x_356:
        /* <DEDUP_REMOVED lines=12> */
.L_x_359:
[----:B------:R-:W-:Y:S05]  /*c940*/  BSYNC B1 ;  /* 0x0000000000017941 */ /* 0x000fea0003800000 */
.L_x_358:
        /* <DEDUP_REMOVED lines=12> */
.L_x_361:
[----:B------:R-:W-:Y:S05]  /*ca10*/  BSYNC B1 ;  /* 0x0000000000017941 */ /* 0x000fea0003800000 */
.L_x_360:
        /* <DEDUP_REMOVED lines=9> */
.L_x_363:
[----:B------:R-:W-:Y:S05]  /*cab0*/  BSYNC B1 ;  /* 0x0000000000017941 */ /* 0x000fea0003800000 */
.L_x_362:
        /* <DEDUP_REMOVED lines=9> */
.L_x_365:
[----:B------:R-:W-:Y:S05]  /*cb50*/  BSYNC B1 ;  /* 0x0000000000017941 */ /* 0x000fea0003800000 */
.L_x_364:
        /* <DEDUP_REMOVED lines=12> */
.L_x_367:
[----:B------:R-:W-:Y:S05]  /*cc20*/  BSYNC B1 ;  /* 0x0000000000017941 */ /* 0x000fea0003800000 */
.L_x_366:
        /* <DEDUP_REMOVED lines=12> */
.L_x_369:
[----:B------:R-:W-:Y:S05]  /*ccf0*/  BSYNC B1 ;  /* 0x0000000000017941 */ /* 0x000fea0003800000 */
.L_x_368:
        /* <DEDUP_REMOVED lines=9> */
.L_x_371:
[----:B------:R-:W-:Y:S05]  /*cd90*/  BSYNC B1 ;  /* 0x0000000000017941 */ /* 0x000fea0003800000 */
.L_x_370:
        /* <DEDUP_REMOVED lines=9> */
.L_x_373:
[----:B------:R-:W-:Y:S05]  /*ce30*/  BSYNC B1 ;  /* 0x0000000000017941 */ /* 0x000fea0003800000 */
.L_x_372:
        /* <DEDUP_REMOVED lines=12> */
.L_x_375:
[----:B------:R-:W-:Y:S05]  /*cf00*/  BSYNC B1 ;  /* 0x0000000000017941 */ /* 0x000fea0003800000 */
.L_x_374:
        /* <DEDUP_REMOVED lines=12> */
.L_x_377:
[----:B------:R-:W-:Y:S05]  /*cfd0*/  BSYNC B1 ;  /* 0x0000000000017941 */ /* 0x000fea0003800000 */
.L_x_376:
        /* <DEDUP_REMOVED lines=9> */
.L_x_379:
[----:B------:R-:W-:Y:S05]  /*d070*/  BSYNC B1 ;  /* 0x0000000000017941 */ /* 0x000fea0003800000 */
.L_x_378:
        /* <DEDUP_REMOVED lines=9> */
.L_x_381:
[----:B------:R-:W-:Y:S05]  /*d110*/  BSYNC B1 ;  /* 0x0000000000017941 */ /* 0x000fea0003800000 */
.L_x_380:
        /* <DEDUP_REMOVED lines=12> */
.L_x_383:
[----:B------:R-:W-:Y:S05]  /*d1e0*/  BSYNC B1 ;  /* 0x0000000000017941 */ /* 0x000fea0003800000 */
.L_x_382:
        /* <DEDUP_REMOVED lines=12> */
.L_x_385:
[----:B------:R-:W-:Y:S05]  /*d2b0*/  BSYNC B1 ;  /* 0x0000000000017941 */ /* 0x000fea0003800000 */
.L_x_384:
        /* <DEDUP_REMOVED lines=9> */
.L_x_387:
[----:B------:R-:W-:Y:S05]  /*d350*/  BSYNC B1 ;  /* 0x0000000000017941 */ /* 0x000fea0003800000 */
.L_x_386:
        /* <DEDUP_REMOVED lines=9> */
.L_x_389:
[----:B------:R-:W-:Y:S05]  /*d3f0*/  BSYNC B1 ;  /* 0x0000000000017941 */ /* 0x000fea0003800000 */
.L_x_388:
        /* <DEDUP_REMOVED lines=12> */
.L_x_391:
[----:B------:R-:W-:Y:S05]  /*d4c0*/  BSYNC B1 ;  /* 0x0000000000017941 */ /* 0x000fea0003800000 */
.L_x_390:
        /* <DEDUP_REMOVED lines=12> */
.L_x_393:
[----:B------:R-:W-:Y:S05]  /*d590*/  BSYNC B1 ;  /* 0x0000000000017941 */ /* 0x000fea0003800000 */
.L_x_392:
        /* <DEDUP_REMOVED lines=9> */
.L_x_395:
[----:B------:R-:W-:Y:S05]  /*d630*/  BSYNC B1 ;  /* 0x0000000000017941 */ /* 0x000fea0003800000 */
.L_x_394:
        /* <DEDUP_REMOVED lines=9> */
.L_x_397:
[----:B------:R-:W-:Y:S05]  /*d6d0*/  BSYNC B1 ;  /* 0x0000000000017941 */ /* 0x000fea0003800000 */
.L_x_396:
        /* <DEDUP_REMOVED lines=12> */
.L_x_399:
[----:B------:R-:W-:Y:S05]  /*d7a0*/  BSYNC B1 ;  /* 0x0000000000017941 */ /* 0x000fea0003800000 */
.L_x_398:
        /* <DEDUP_REMOVED lines=12> */
.L_x_401:
[----:B------:R-:W-:Y:S05]  /*d870*/  BSYNC B1 ;  /* 0x0000000000017941 */ /* 0x000fea0003800000 */
.L_x_400:
        /* <DEDUP_REMOVED lines=9> */
.L_x_403:
[----:B------:R-:W-:Y:S05]  /*d910*/  BSYNC B1 ;  /* 0x0000000000017941 */ /* 0x000fea0003800000 */
.L_x_402:
        /* <DEDUP_REMOVED lines=9> */
.L_x_405:
[----:B------:R-:W-:Y:S05]  /*d9b0*/  BSYNC B1 ;  /* 0x0000000000017941 */ /* 0x000fea0003800000 */
.L_x_404:
        /* <DEDUP_REMOVED lines=12> */
.L_x_407:
[----:B------:R-:W-:Y:S05]  /*da80*/  BSYNC B1 ;  /* 0x0000000000017941 */ /* 0x000fea0003800000 */
.L_x_406:
        /* <DEDUP_REMOVED lines=12> */
.L_x_409:
[----:B------:R-:W-:Y:S05]  /*db50*/  BSYNC B1 ;  /* 0x0000000000017941 */ /* 0x000fea0003800000 */
.L_x_408:
        /* <DEDUP_REMOVED lines=9> */
.L_x_411:
[----:B------:R-:W-:Y:S05]  /*dbf0*/  BSYNC B1 ;  /* 0x0000000000017941 */ /* 0x000fea0003800000 */
.L_x_410:
        /* <DEDUP_REMOVED lines=9> */
.L_x_413:
[----:B------:R-:W-:Y:S05]  /*dc90*/  BSYNC B1 ;  /* 0x0000000000017941 */ /* 0x000fea0003800000 */
.L_x_412:
        /* <DEDUP_REMOVED lines=12> */
.L_x_415:
[----:B------:R-:W-:Y:S05]  /*dd60*/  BSYNC B1 ;  /* 0x0000000000017941 */ /* 0x000fea0003800000 */
.L_x_414:
        /* <DEDUP_REMOVED lines=12> */
.L_x_417:
[----:B------:R-:W-:Y:S05]  /*de30*/  BSYNC B1 ;  /* 0x0000000000017941 */ /* 0x000fea0003800000 */
.L_x_416:
        /* <DEDUP_REMOVED lines=9> */
.L_x_419:
[----:B------:R-:W-:Y:S05]  /*ded0*/  BSYNC B1 ;  /* 0x0000000000017941 */ /* 0x000fea0003800000 */
.L_x_418:
        /* <DEDUP_REMOVED lines=9> */
.L_x_421:
[----:B------:R-:W-:Y:S05]  /*df70*/  BSYNC B1 ;  /* 0x0000000000017941 */ /* 0x000fea0003800000 */
.L_x_420:
        /* <DEDUP_REMOVED lines=12> */
.L_x_423:
[----:B------:R-:W-:Y:S05]  /*e040*/  BSYNC B1 ;  /* 0x0000000000017941 */ /* 0x000fea0003800000 */
.L_x_422:
        /* <DEDUP_REMOVED lines=12> */
.L_x_425:
[----:B------:R-:W-:Y:S05]  /*e110*/  BSYNC B1 ;  /* 0x0000000000017941 */ /* 0x000fea0003800000 */
.L_x_424:
        /* <DEDUP_REMOVED lines=9> */
.L_x_427:
[----:B------:R-:W-:Y:S05]  /*e1b0*/  BSYNC B1 ;  /* 0x0000000000017941 */ /* 0x000fea0003800000 */
.L_x_426:
        /* <DEDUP_REMOVED lines=9> */
.L_x_429:
[----:B------:R-:W-:Y:S05]  /*e250*/  BSYNC B1 ;  /* 0x0000000000017941 */ /* 0x000fea0003800000 */
.L_x_428:
        /* <DEDUP_REMOVED lines=12> */
.L_x_431:
[----:B------:R-:W-:Y:S05]  /*e320*/  BSYNC B1 ;  /* 0x0000000000017941 */ /* 0x000fea0003800000 */
.L_x_430:
        /* <DEDUP_REMOVED lines=12> */
.L_x_433:
[----:B------:R-:W-:Y:S05]  /*e3f0*/  BSYNC B1 ;  /* 0x0000000000017941 */ /* 0x000fea0003800000 */
.L_x_432:
        /* <DEDUP_REMOVED lines=9> */
.L_x_435:
[----:B------:R-:W-:Y:S05]  /*e490*/  BSYNC B1 ;  /* 0x0000000000017941 */ /* 0x000fea0003800000 */
.L_x_434:
        /* <DEDUP_REMOVED lines=9> */
.L_x_437:
[----:B------:R-:W-:Y:S05]  /*e530*/  BSYNC B1 ;  /* 0x0000000000017941 */ /* 0x000fea0003800000 */
.L_x_436:
        /* <DEDUP_REMOVED lines=12> */
.L_x_439:
[----:B------:R-:W-:Y:S05]  /*e600*/  BSYNC B1 ;  /* 0x0000000000017941 */ /* 0x000fea0003800000 */
.L_x_438:
        /* <DEDUP_REMOVED lines=12> */
.L_x_441:
[----:B------:R-:W-:Y:S05]  /*e6d0*/  BSYNC B1 ;  /* 0x0000000000017941 */ /* 0x000fea0003800000 */
.L_x_440:
        /* <DEDUP_REMOVED lines=9> */
.L_x_443:
[----:B------:R-:W-:Y:S05]  /*e770*/  BSYNC B1 ;  /* 0x0000000000017941 */ /* 0x000fea0003800000 */
.L_x_442:
        /* <DEDUP_REMOVED lines=9> */
.L_x_445:
[----:B------:R-:W-:Y:S05]  /*e810*/  BSYNC B1 ;  /* 0x0000000000017941 */ /* 0x000fea0003800000 */
.L_x_444:
        /* <DEDUP_REMOVED lines=12> */
.L_x_447:
[----:B------:R-:W-:Y:S05]  /*e8e0*/  BSYNC B1 ;  /* 0x0000000000017941 */ /* 0x000fea0003800000 */
.L_x_446:
        /* <DEDUP_REMOVED lines=12> */
.L_x_449:
[----:B------:R-:W-:Y:S05]  /*e9b0*/  BSYNC B1 ;  /* 0x0000000000017941 */ /* 0x000fea0003800000 */
.L_x_448:
        /* <DEDUP_REMOVED lines=9> */
.L_x_451:
[----:B------:R-:W-:Y:S05]  /*ea50*/  BSYNC B1 ;  /* 0x0000000000017941 */ /* 0x000fea0003800000 */
.L_x_450:
        /* <DEDUP_REMOVED lines=9> */
.L_x_453:
[----:B------:R-:W-:Y:S05]  /*eaf0*/  BSYNC B1 ;  /* 0x0000000000017941 */ /* 0x000fea0003800000 */
.L_x_452:
        /* <DEDUP_REMOVED lines=12> */
.L_x_455:
[----:B------:R-:W-:Y:S05]  /*ebc0*/  BSYNC B1 ;  /* 0x0000000000017941 */ /* 0x000fea0003800000 */
.L_x_454:
        /* <DEDUP_REMOVED lines=12> */
.L_x_457:
[----:B------:R-:W-:Y:S05]  /*ec90*/  BSYNC B1 ;  /* 0x0000000000017941 */ /* 0x000fea0003800000 */
.L_x_456:
        /* <DEDUP_REMOVED lines=9> */
.L_x_459:
[----:B------:R-:W-:Y:S05]  /*ed30*/  BSYNC B1 ;  /* 0x0000000000017941 */ /* 0x000fea0003800000 */
.L_x_458:
        /* <DEDUP_REMOVED lines=9> */
.L_x_461:
[----:B------:R-:W-:Y:S05]  /*edd0*/  BSYNC B1 ;  /* 0x0000000000017941 */ /* 0x000fea0003800000 */
.L_x_460:
        /* <DEDUP_REMOVED lines=12> */
.L_x_463:
[----:B------:R-:W-:Y:S05]  /*eea0*/  BSYNC B1 ;  /* 0x0000000000017941 */ /* 0x000fea0003800000 */
.L_x_462:
        /* <DEDUP_REMOVED lines=12> */
.L_x_465:
[----:B------:R-:W-:Y:S05]  /*ef70*/  BSYNC B1 ;  /* 0x0000000000017941 */ /* 0x000fea0003800000 */
.L_x_464:
        /* <DEDUP_REMOVED lines=9> */
.L_x_467:
[----:B------:R-:W-:Y:S05]  /*f010*/  BSYNC B1 ;  /* 0x0000000000017941 */ /* 0x000fea0003800000 */
.L_x_466:
        /* <DEDUP_REMOVED lines=9> */
.L_x_469:
[----:B------:R-:W-:Y:S05]  /*f0b0*/  BSYNC B1 ;  /* 0x0000000000017941 */ /* 0x000fea0003800000 */
.L_x_468:
        /* <DEDUP_REMOVED lines=12> */
.L_x_471:
[----:B------:R-:W-:Y:S05]  /*f180*/  BSYNC B1 ;  /* 0x0000000000017941 */ /* 0x000fea0003800000 */
.L_x_470:
        /* <DEDUP_REMOVED lines=12> */
.L_x_473:
[----:B------:R-:W-:Y:S05]  /*f250*/  BSYNC B1 ;  /* 0x0000000000017941 */ /* 0x000fea0003800000 */
.L_x_472:
        /* <DEDUP_REMOVED lines=9> */
.L_x_475:
[----:B------:R-:W-:Y:S05]  /*f2f0*/  BSYNC B1 ;  /* 0x0000000000017941 */ /* 0x000fea0003800000 */
.L_x_474:
        /* <DEDUP_REMOVED lines=9> */
.L_x_477:
[----:B------:R-:W-:Y:S05]  /*f390*/  BSYNC B1 ;  /* 0x0000000000017941 */ /* 0x000fea0003800000 */
.L_x_476:
        /* <DEDUP_REMOVED lines=12> */
.L_x_479:
[----:B------:R-:W-:Y:S05]  /*f460*/  BSYNC B1 ;  /* 0x0000000000017941 */ /* 0x000fea0003800000 */
.L_x_478:
        /* <DEDUP_REMOVED lines=12> */
.L_x_481:
[----:B------:R-:W-:Y:S05]  /*f530*/  BSYNC B1 ;  /* 0x0000000000017941 */ /* 0x000fea0003800000 */
.L_x_480:
        /* <DEDUP_REMOVED lines=9> */
.L_x_483:
[----:B------:R-:W-:Y:S05]  /*f5d0*/  BSYNC B1 ;  /* 0x0000000000017941 */ /* 0x000fea0003800000 */
.L_x_482:
        /* <DEDUP_REMOVED lines=9> */
.L_x_485:
[----:B------:R-:W-:Y:S05]  /*f670*/  BSYNC B1 ;  /* 0x0000000000017941 */ /* 0x000fea0003800000 */
.L_x_484:
        /* <DEDUP_REMOVED lines=12> */
.L_x_487:
[----:B------:R-:W-:Y:S05]  /*f740*/  BSYNC B1 ;  /* 0x0000000000017941 */ /* 0x000fea0003800000 */
.L_x_486:
        /* <DEDUP_REMOVED lines=12> */
.L_x_489:
[----:B------:R-:W-:Y:S05]  /*f810*/  BSYNC B1 ;  /* 0x0000000000017941 */ /* 0x000fea0003800000 */
.L_x_488:
        /* <DEDUP_REMOVED lines=9> */
.L_x_491:
[----:B------:R-:W-:Y:S05]  /*f8b0*/  BSYNC B1 ;  /* 0x0000000000017941 */ /* 0x000fea0003800000 */
.L_x_490:
        /* <DEDUP_REMOVED lines=9> */
.L_x_493:
[----:B------:R-:W-:Y:S05]  /*f950*/  BSYNC B1 ;  /* 0x0000000000017941 */ /* 0x000fea0003800000 */
.L_x_492:
        /* <DEDUP_REMOVED lines=12> */
.L_x_495:
[----:B------:R-:W-:Y:S05]  /*fa20*/  BSYNC B1 ;  /* 0x0000000000017941 */ /* 0x000fea0003800000 */
.L_x_494:
        /* <DEDUP_REMOVED lines=12> */
.L_x_497:
[----:B------:R-:W-:Y:S05]  /*faf0*/  BSYNC B1 ;  /* 0x0000000000017941 */ /* 0x000fea0003800000 */
.L_x_496:
        /* <DEDUP_REMOVED lines=9> */
.L_x_499:
[----:B------:R-:W-:Y:S05]  /*fb90*/  BSYNC B1 ;  /* 0x0000000000017941 */ /* 0x000fea0003800000 */
.L_x_498:
        /* <DEDUP_REMOVED lines=9> */
.L_x_501:
[----:B------:R-:W-:Y:S05]  /*fc30*/  BSYNC B1 ;  /* 0x0000000000017941 */ /* 0x000fea0003800000 */
.L_x_500:
        /* <DEDUP_REMOVED lines=12> */
.L_x_503:
[----:B------:R-:W-:Y:S05]  /*fd00*/  BSYNC B1 ;  /* 0x0000000000017941 */ /* 0x000fea0003800000 */
.L_x_502:
        /* <DEDUP_REMOVED lines=12> */
.L_x_505:
[----:B------:R-:W-:Y:S05]  /*fdd0*/  BSYNC B1 ;  /* 0x0000000000017941 */ /* 0x000fea0003800000 */
.L_x_504:
        /* <DEDUP_REMOVED lines=9> */
.L_x_507:
[----:B------:R-:W-:Y:S05]  /*fe70*/  BSYNC B1 ;  /* 0x0000000000017941 */ /* 0x000fea0003800000 */
.L_x_506:
        /* <DEDUP_REMOVED lines=9> */
.L_x_509:
[----:B------:R-:W-:Y:S05]  /*ff10*/  BSYNC B1 ;  /* 0x0000000000017941 */ /* 0x000fea0003800000 */
.L_x_508:
        /* <DEDUP_REMOVED lines=12> */
.L_x_511:
[----:B------:R-:W-:Y:S05]  /*ffe0*/  BSYNC B1 ;  /* 0x0000000000017941 */ /* 0x000fea0003800000 */
.L_x_510:
        /* <DEDUP_REMOVED lines=12> */
.L_x_513:
[----:B------:R-:W-:Y:S05]  /*100b0*/  BSYNC B1 ;  /* 0x0000000000017941 */ /* 0x000fea0003800000 */
.L_x_512:
        /* <DEDUP_REMOVED lines=9> */
.L_x_515:
[----:B------:R-:W-:Y:S05]  /*10150*/  BSYNC B1 ;  /* 0x0000000000017941 */ /* 0x000fea0003800000 */
.L_x_514:
        /* <DEDUP_REMOVED lines=9> */
.L_x_517:
[----:B------:R-:W-:Y:S05]  /*101f0*/  BSYNC B1 ;  /* 0x0000000000017941 */ /* 0x000fea0003800000 */
.L_x_516:
        /* <DEDUP_REMOVED lines=12> */
.L_x_519:
[----:B------:R-:W-:Y:S05]  /*102c0*/  BSYNC B1 ;  /* 0x0000000000017941 */ /* 0x000fea0003800000 */
.L_x_518:
        /* <DEDUP_REMOVED lines=12> */
.L_x_521:
[----:B------:R-:W-:Y:S05]  /*10390*/  BSYNC B1 ;  /* 0x0000000000017941 */ /* 0x000fea0003800000 */
.L_x_520:
        /* <DEDUP_REMOVED lines=9> */
.L_x_523:
[----:B------:R-:W-:Y:S05]  /*10430*/  BSYNC B1 ;  /* 0x0000000000017941 */ /* 0x000fea0003800000 */
.L_x_522:
        /* <DEDUP_REMOVED lines=9> */
.L_x_525:
[----:B------:R-:W-:Y:S05]  /*104d0*/  BSYNC B1 ;  /* 0x0000000000017941 */ /* 0x000fea0003800000 */
.L_x_524:
        /* <DEDUP_REMOVED lines=12> */
.L_x_527:
[----:B------:R-:W-:Y:S05]  /*105a0*/  BSYNC B1 ;  /* 0x0000000000017941 */ /* 0x000fea0003800000 */
.L_x_526:
        /* <DEDUP_REMOVED lines=12> */
.L_x_529:
[----:B------:R-:W-:Y:S05]  /*10670*/  BSYNC B1 ;  /* 0x0000000000017941 */ /* 0x000fea0003800000 */
.L_x_528:
        /* <DEDUP_REMOVED lines=9> */
.L_x_531:
[----:B------:R-:W-:Y:S05]  /*10710*/  BSYNC B1 ;  /* 0x0000000000017941 */ /* 0x000fea0003800000 */
.L_x_530:
        /* <DEDUP_REMOVED lines=9> */
.L_x_533:
[----:B------:R-:W-:Y:S05]  /*107b0*/  BSYNC B1 ;  /* 0x0000000000017941 */ /* 0x000fea0003800000 */
.L_x_532:
[----:B-----5:R-:W-:Y:S01]  /*107c0*/  HADD2.F32 R5, -RZ, R3.H0_H0 ;  /* 0x20000003ff057230 */ /* 0x020fe20000004100 */
[----:B------:R-:W-:Y:S01]  /*107d0*/  ISETP.GT.AND P1, PT, R0, 0xf9, P1 ;  /* 0x000000f90000780c */ /* 0x000fe20000f24270 */
[----:B0-----:R-:W-:Y:S01]  /*107e0*/  @P2 IMAD.MOV.U32 R4, RZ, RZ, R158 ;  /* 0x000000ffff042224 */ /* 0x001fe200078e009e */
[----:B------:R-:W-:Y:S02]  /*107f0*/  BSSY B1, `(.L_x_534) ;  /* 0x0000009000017945 */ /* 0x000fe40003800000 */
[----:B------:R-:W-:-:S04]  /*10800*/  FMUL R5, R5, R16 ;  /* 0x0000001005057220 */ /* 0x000fc80000400000 */
[----:B------:R-:W-:-:S05]  /*10810*/  FFMA R5, R150, R2, R5 ;  /* 0x0000000296057223 */ /* 0x000fca0000000005 */
[----:B------:R-:W-:-:S04]  /*10820*/  F2FP.F16.F32.PACK_AB R5, RZ, R5 ;  /* 0x00000005ff05723e */ /* 0x000fc800000000ff */
[----:B-1--4-:R-:W-:Y:S01]  /*10830*/  PRMT R6, R5, 0x7610, R6 ;  /* 0x0000761005067816 */ /* 0x012fe20000000006 */
[----:B------:R-:W-:-:S05]  /*10840*/  @P2 IMAD.MOV.U32 R5, RZ, RZ, R159 ;  /* 0x000000ffff052224 */ /* 0x000fca00078e009f */
[----:B------:R0:W-:Y:S01]  /*10850*/  @P2 STG.E.U16 desc[UR36][R4.64+0x1f0], R6 ;  /* 0x0001f00604002986 */ /* 0x0001e2000c101524 */
[----:B------:R-:W-:Y:S05]  /*10860*/  @!P1 BRA `(.L_x_535) ;  /* 0x0000000000049947 */ /* 0x000fea0003800000 */
[----:B------:R1:W5:Y:S02]  /*10870*/  LDG.E.LTC128B.U16 R3, desc[UR36][R12.64+0x1f2] ;  /* 0x0001f2240c037981 */ /* 0x000364000c1e1520 */
.L_x_535:
[----:B------:R-:W-:Y:S05]  /*10880*/  BSYNC B1 ;  /* 0x0000000000017941 */ /* 0x000fea0003800000 */
.L_x_534:
[----:B------:R-:W-:Y:S05]  /*10890*/  @!P1 BRA `(.L_x_536) ;  /* 0x0000004c00b09947 */ /* 0x000fea0003800000 */
[----:B-----5:R-:W-:-:S05]  /*108a0*/  HADD2.F32 R3, -RZ, R3.H0_H0 ;  /* 0x20000003ff037230 */ /* 0x020fca0000004100 */
[----:B------:R-:W-:-:S04]  /*108b0*/  FMUL R0, R3, R16 ;  /* 0x0000001003007220 */ /* 0x000fc80000400000 */
[----:B------:R-:W-:-:S05]  /*108c0*/  FFMA R0, R151, R2, R0 ;  /* 0x0000000297007223 */ /* 0x000fca0000000000 */
[----:B------:R-:W-:-:S05]  /*108d0*/  F2FP.F16.F32.PACK_AB R0, RZ, R0 ;  /* 0x00000000ff00723e */ /* 0x000fca00000000ff */
[----:B------:R4:W-:Y:S01]  /*108e0*/  STG.E.U16 desc[UR36][R158.64+0x1f2], R0 ;  /* 0x0001f2009e007986 */ /* 0x0009e2000c101524 */
[----:B------:R-:W-:Y:S05]  /*108f0*/  BRA `(.L_x_536) ;  /* 0x0000004c00987947 */ /* 0x000fea0003800000 */
.L_x_29:
[----:B------:R-:W2:Y:S01]  /*10900*/  LDL.LU R3, [R1] ;  /* 0x0000000001037983 */ /* 0x000ea20000300800 */
[----:B------:R-:W-:-:S03]  /*10910*/  ULDC.64 UR4, c[0x0][0x5c0] ;  /* 0x0001700000047ab9 */ /* 0x000fc60000000a00 */
[----:B------:R-:W3:Y:S04]  /*10920*/  LDL.LU R9, [R1+0x60] ;  /* 0x0000600001097983 */ /* 0x000ee80000300800 */
[----:B------:R-:W4:Y:S04]  /*10930*/  LDL.LU R11, [R1+0x8c] ;  /* 0x00008c00010b7983 */ /* 0x000f280000300800 */
[----:B------:R-:W5:Y:S04]  /*10940*/  LDL.LU R235, [R1+0x9c] ;  /* 0x00009c0001eb7983 */ /* 0x000f680000300800 */
        /* <DEDUP_REMOVED lines=75> */
[----:B------:R-:W5:Y:S01]  /*10e00*/  LDL.LU R158, [R1+0x1cc] ;  /* 0x0001cc00019e7983 */ /* 0x000f620000300800 */
[----:B--2---:R-:W-:-:S03]  /*10e10*/  FMUL R3, R3, R2 ;  /* 0x0000000203037220 */ /* 0x004fc60000400000 */
[----:B------:R-:W2:Y:S01]  /*10e20*/  LDL.LU R157, [R1+0x1d0] ;  /* 0x0001d000019d7983 */ /* 0x000ea20000300800 */
[----:B------:R-:W-:-:S03]  /*10e30*/  LEA R4, P0, R6, UR4, 0x1 ;  /* 0x0000000406047c11 */ /* 0x000fc6000f8008ff */
[----:B------:R-:W2:Y:S04]  /*10e40*/  LDL.LU R156, [R1+0x1d4] ;  /* 0x0001d400019c7983 */ /* 0x000ea80000300800 */
[----:B------:R-:W2:Y:S04]  /*10e50*/  LDL.LU R155, [R1+0x1d8] ;  /* 0x0001d800019b7983 */ /* 0x000ea80000300800 */
[----:B------:R-:W2:Y:S04]  /*10e60*/  LDL.LU R154, [R1+0x1dc] ;  /* 0x0001dc00019a7983 */ /* 0x000ea80000300800 */
[----:B------:R-:W2:Y:S01]  /*10e70*/  LDL.LU R153, [R1+0x1e0] ;  /* 0x0001e00001997983 */ /* 0x000ea20000300800 */
[----:B------:R-:W-:-:S03]  /*10e80*/  LEA.HI.X R5, R6, UR5, R10, 0x1, P0 ;  /* 0x0000000506057c11 */ /* 0x000fc600080f0c0a */
[----:B------:R-:W2:Y:S01]  /*10e90*/  LDL.LU R152, [R1+0x1e4] ;  /* 0x0001e40001987983 */ /* 0x000ea20000300800 */
[----:B------:R-:W-:-:S03]  /*10ea0*/  F2FP.F16.F32.PACK_AB R3, RZ, R3 ;  /* 0x00000003ff03723e */ /* 0x000fc600000000ff */
[----:B------:R-:W2:Y:S04]  /*10eb0*/  LDL.LU R23, [R1+0x1e8] ;  /* 0x0001e80001177983 */ /* 0x000ea80000300800 */
[----:B------:R-:W2:Y:S04]  /*10ec0*/  LDL.LU R22, [R1+0x1ec] ;  /* 0x0001ec0001167983 */ /* 0x000ea80000300800 */
[----:B------:R-:W2:Y:S04]  /*10ed0*/  LDL.LU R21, [R1+0x1f0] ;  /* 0x0001f00001157983 */ /* 0x000ea80000300800 */
[----:B------:R-:W2:Y:S04]  /*10ee0*/  LDL.LU R20, [R1+0x1f4] ;  /* 0x0001f40001147983 */ /* 0x000ea80000300800 */
[----:B------:R-:W2:Y:S04]  /*10ef0*/  LDL.LU R19, [R1+0x1f8] ;  /* 0x0001f80001137983 */ /* 0x000ea80000300800 */
[----:B------:R-:W2:Y:S04]  /*10f00*/  LDL.LU R18, [R1+0x1fc] ;  /* 0x0001fc0001127983 */ /* 0x000ea80000300800 */
[----:B------:R-:W3:Y:S04]  /*10f10*/  LDL.LU R7, [R1+0x8] ;  /* 0x0000080001077983 */ /* 0x000ee80000300800 */
[----:B------:R-:W4:Y:S04]  /*10f20*/  LDL.LU R6, [R1+0xc] ;  /* 0x00000c0001067983 */ /* 0x000f280000300800 */
[----:B------:R0:W-:Y:S04]  /*10f30*/  @P1 STG.E.U16 desc[UR36][R4.64], R3 ;  /* 0x0000000304001986 */ /* 0x0001e8000c101524 */
[----:B0-----:R-:W5:Y:S01]  /*10f40*/  LDL.LU R3, [R1+0x4] ;  /* 0x0000040001037983 */ /* 0x001f620000300800 */
[----:B------:R-:W-:Y:S01]  /*10f50*/  ISETP.GT.AND P0, PT, R0, 0x1, P3 ;  /* 0x000000010000780c */ /* 0x000fe20001f04270 */
[----:B------:R-:W-:Y:S01]  /*10f60*/  USHF.L.U32 UR5, UR8, 0x4, URZ ;  /* 0x0000000408057899 */ /* 0x000fe2000800063f */
[----:B------:R-:W-:Y:S01]  /*10f70*/  ISETP.GT.AND P2, PT, R17, 0x8, PT ;  /* 0x000000081100780c */ /* 0x000fe20003f44270 */
[----:B------:R-:W-:Y:S01]  /*10f80*/  USHF.L.U64.HI UR4, UR8, 0x4, UR9 ;  /* 0x0000000408047899 */ /* 0x000fe20008010209 */
[----:B---3--:R-:W-:-:S05]  /*10f90*/  FMUL R7, R7, R2 ;  /* 0x0000000207077220 */ /* 0x008fca0000400000 */
[----:B------:R-:W-:-:S04]  /*10fa0*/  F2FP.F16.F32.PACK_AB R7, RZ, R7 ;  /* 0x00000007ff07723e */ /* 0x000fc800000000ff */
[----:B------:R-:W-:Y:S01]  /*10fb0*/  PRMT R8, R7, 0x7610, R8 ;  /* 0x0000761007087816 */ /* 0x000fe20000000008 */
[----:B-----5:R-:W-:-:S05]  /*10fc0*/  FMUL R3, R3, R2 ;  /* 0x0000000203037220 */ /* 0x020fca0000400000 */
[----:B------:R-:W-:-:S05]  /*10fd0*/  F2FP.F16.F32.PACK_AB R3, RZ, R3 ;  /* 0x00000003ff03723e */ /* 0x000fca00000000ff */
[----:B------:R4:W-:Y:S01]  /*10fe0*/  @P0 STG.E.U16 desc[UR36][R4.64+0x2], R3 ;  /* 0x0000020304000986 */ /* 0x0009e2000c101524 */
[----:B------:R-:W-:Y:S01]  /*10ff0*/  ISETP.GT.AND P0, PT, R0, RZ, P2 ;  /* 0x000000ff0000720c */ /* 0x000fe20001704270 */
[----:B----4-:R-:W-:Y:S01]  /*11000*/  FMUL R3, R6, R2 ;  /* 0x0000000206037220 */ /* 0x010fe20000400000 */
[----:B------:R-:W-:-:S04]  /*11010*/  IADD3 R6, P1, R4, UR5, RZ ;  /* 0x0000000504067c10 */ /* 0x000fc8000ff3e0ff */
[----:B------:R-:W-:Y:S02]  /*11020*/  IADD3.X R7, R5, UR4, RZ, P1, !PT ;  /* 0x0000000405077c10 */ /* 0x000fe40008ffe4ff */
[----:B------:R-:W-:-:S05]  /*11030*/  F2FP.F16.F32.PACK_AB R3, RZ, R3 ;  /* 0x00000003ff03723e */ /* 0x000fca00000000ff */
[----:B------:R0:W-:Y:S01]  /*11040*/  @P0 STG.E.U16 desc[UR36][R6.64], R8 ;  /* 0x0000000806000986 */ /* 0x0001e2000c101524 */
[----:B------:R-:W-:-:S03]  /*11050*/  ISETP.GT.AND P0, PT, R0, 0x1, P2 ;  /* 0x000000010000780c */ /* 0x000fc60001704270 */
[----:B0-----:R-:W3:Y:S10]  /*11060*/  LDL.LU R8, [R1+0x50] ;  /* 0x0000500001087983 */ /* 0x001ef40000300800 */
[----:B------:R0:W-:Y:S04]  /*11070*/  @P0 STG.E.U16 desc[UR36][R6.64+0x2], R3 ;  /* 0x0000020306000986 */ /* 0x0001e8000c101524 */
[----:B0-----:R-:W4:Y:S01]  /*11080*/  LDL.LU R3, [R1+0x10] ;  /* 0x0000100001037983 */ /* 0x001f220000300800 */
[----:B------:R-:W-:Y:S01]  /*11090*/  ISETP.GT.AND P0, PT, R0, 0x8, P3 ;  /* 0x000000080000780c */ /* 0x000fe20001f04270 */
[----:B----4-:R-:W-:-:S05]  /*110a0*/  FMUL R3, R3, R2 ;  /* 0x0000000203037220 */ /* 0x010fca0000400000 */
[----:B------:R-:W-:-:S07]  /*110b0*/  F2FP.F16.F32.PACK_AB R3, RZ, R3 ;  /* 0x00000003ff03723e */ /* 0x000fce00000000ff */
        /* <DEDUP_REMOVED lines=73> */
[----:B---3--:R-:W-:-:S05]  /*11550*/  FMUL R8, R8, R2 ;  /* 0x0000000208087220 */ /* 0x008fca0000400000 */
[----:B------:R-:W-:Y:S01]  /*11560*/  F2FP.F16.F32.PACK_AB R8, RZ, R8 ;  /* 0x00000008ff08723e */ /* 0x000fe200000000ff */
[----:B----4-:R-:W-:-:S05]  /*11570*/  FMUL R3, R3, R2 ;  /* 0x0000000203037220 */ /* 0x010fca0000400000 */
[----:B------:R-:W-:-:S05]  /*11580*/  F2FP.F16.F32.PACK_AB R3, RZ, R3 ;  /* 0x00000003ff03723e */ /* 0x000fca00000000ff */
[----:B------:R0:W-:Y:S01]  /*11590*/  @P0 STG.E.U16 desc[UR36][R6.64+0x42], R3 ;  /* 0x0000420306000986 */ /* 0x0001e2000c101524 */
[----:B------:R-:W-:-:S03]  /*115a0*/  ISETP.GT.AND P0, PT, R0, 0x28, P3 ;  /* 0x000000280000780c */ /* 0x000fc60001f04270 */
[----:B0-----:R-:W3:Y:S01]  /*115b0*/  LDL.LU R3, [R1+0x54] ;  /* 0x0000540001037983 */ /* 0x001ee20000300800 */
[----:B------:R-:W-:-:S09]  /*115c0*/  ISETP.GT.AND P1, PT, R0, 0x29, P3 ;  /* 0x000000290000780c */ /* 0x000fd20001f24270 */
[----:B------:R0:W-:Y:S04]  /*115d0*/  @P0 STG.E.U16 desc[UR36][R4.64+0x50], R8 ;  /* 0x0000500804000986 */ /* 0x0001e8000c101524 */
[----:B0-----:R-:W4:Y:S01]  /*115e0*/  LDL.LU R8, [R1+0x58] ;  /* 0x0000580001087983 */ /* 0x001f220000300800 */
[----:B---3--:R-:W-:-:S05]  /*115f0*/  FMUL R3, R3, R2 ;  /* 0x0000000203037220 */ /* 0x008fca0000400000 */
[----:B------:R-:W-:-:S05]  /*11600*/  F2FP.F16.F32.PACK_AB R3, RZ, R3 ;  /* 0x00000003ff03723e */ /* 0x000fca00000000ff */
[----:B------:R0:W-:Y:S01]  /*11610*/  @P1 STG.E.U16 desc[UR36][R4.64+0x52], R3 ;  /* 0x0000520304001986 */ /* 0x0001e2000c101524 */
[----:B----4-:R-:W-:-:S05]  /*11620*/  FMUL R8, R8, R2 ;  /* 0x0000000208087220 */ /* 0x010fca0000400000 */
[----:B------:R-:W-:Y:S01]  /*11630*/  F2FP.F16.F32.PACK_AB R8, RZ, R8 ;  /* 0x00000008ff08723e */ /* 0x000fe200000000ff */
[----:B0-----:R-:W3:Y:S03]  /*11640*/  LDL.LU R3, [R1+0x5c] ;  /* 0x00005c0001037983 */ /* 0x001ee60000300800 */
[----:B------:R-:W-:Y:S02]  /*11650*/  PRMT R10, R8, 0x7610, R10 ;  /* 0x00007610080a7816 */ /* 0x000fe4000000000a */
[----:B------:R-:W4:Y:S01]  /*11660*/  LDL.LU R8, [R1+0x64] ;  /* 0x0000640001087983 */ /* 0x000f220000300800 */
[C---:B------:R-:W-:Y:S02]  /*11670*/  ISETP.GT.AND P1, PT, R0.reuse, 0x28, P2 ;  /* 0x000000280000780c */ /* 0x040fe40001724270 */
[C---:B------:R-:W-:Y:S02]  /*11680*/  ISETP.GT.AND P4, PT, R0.reuse, 0x29, P2 ;  /* 0x000000290000780c */ /* 0x040fe40001784270 */
[C---:B------:R-:W-:Y:S01]  /*11690*/  ISETP.GT.AND P5, PT, R0.reuse, 0x30, P3 ;  /* 0x000000300000780c */ /* 0x040fe20001fa4270 */
[----:B------:R-:W-:Y:S01]  /*116a0*/  FMUL R9, R9, R2 ;  /* 0x0000000209097220 */ /* 0x000fe20000400000 */
[----:B------:R-:W-:-:S04]  /*116b0*/  ISETP.GT.AND P0, PT, R0, 0x31, P3 ;  /* 0x000000310000780c */ /* 0x000fc80001f04270 */
[----:B------:R-:W-:-:S03]  /*116c0*/  F2FP.F16.F32.PACK_AB R9, RZ, R9 ;  /* 0x00000009ff09723e */ /* 0x000fc600000000ff */
[----:B------:R0:W-:Y:S04]  /*116d0*/  @P1 STG.E.U16 desc[UR36][R6.64+0x50], R10 ;  /* 0x0000500a06001986 */ /* 0x0001e8000c101524 */
[----:B0-----:R-:W5:Y:S01]  /*116e0*/  LDL.LU R10, [R1+0x74] ;  /* 0x00007400010a7983 */ /* 0x001f620000300800 */
[----:B---3--:R-:W-:-:S05]  /*116f0*/  FMUL R3, R3, R2 ;  /* 0x0000000203037220 */ /* 0x008fca0000400000 */
[----:B------:R-:W-:Y:S01]  /*11700*/  F2FP.F16.F32.PACK_AB R3, RZ, R3 ;  /* 0x00000003ff03723e */ /* 0x000fe200000000ff */
[----:B----4-:R-:W-:-:S04]  /*11710*/  FMUL R8, R8, R2 ;  /* 0x0000000208087220 */ /* 0x010fc80000400000 */
[----:B------:R0:W-:Y:S04]  /*11720*/  @P4 STG.E.U16 desc[UR36][R6.64+0x52], R3 ;  /* 0x0000520306004986 */ /* 0x0001e8000c101524 */
[----:B------:R1:W-:Y:S01]  /*11730*/  @P5 STG.E.U16 desc[UR36][R4.64+0x60], R9 ;  /* 0x0000600904005986 */ /* 0x0003e2000c101524 */
[----:B0-----:R-:W-:-:S03]  /*11740*/  F2FP.F16.F32.PACK_AB R3, RZ, R8 ;  /* 0x00000008ff03723e */ /* 0x001fc600000000ff */
[----:B------:R-:W3:Y:S01]  /*11750*/  LDL.LU R8, [R1+0x68] ;  /* 0x0000680001087983 */ /* 0x000ee20000300800 */
[----:B-1----:R-:W-:-:S03]  /*11760*/  PRMT R9, R3, 0x7610, R9 ;  /* 0x0000761003097816 */ /* 0x002fc60000000009 */
[----:B------:R-:W4:Y:S04]  /*11770*/  LDL.LU R3, [R1+0x6c] ;  /* 0x00006c0001037983 */ /* 0x000f280000300800 */
[----:B------:R0:W-:Y:S04]  /*11780*/  @P0 STG.E.U16 desc[UR36][R4.64+0x62], R9 ;  /* 0x0000620904000986 */ /* 0x0001e8000c101524 */
[----:B0-----:R-:W2:Y:S01]  /*11790*/  LDL.LU R9, [R1+0x70] ;  /* 0x0000700001097983 */ /* 0x001ea20000300800 */
[----:B------:R-:W-:Y:S01]  /*117a0*/  ISETP.GT.AND P1, PT, R0, 0x30, P2 ;  /* 0x000000300000780c */ /* 0x000fe20001724270 */
[----:B---3--:R-:W-:-:S05]  /*117b0*/  FMUL R8, R8, R2 ;  /* 0x0000000208087220 */ /* 0x008fca0000400000 */
[----:B------:R-:W-:-:S07]  /*117c0*/  F2FP.F16.F32.PACK_AB R8, RZ, R8 ;  /* 0x00000008ff08723e */ /* 0x000fce00000000ff */
[----:B------:R0:W-:Y:S01]  /*117d0*/  @P1 STG.E.U16 desc[UR36][R6.64+0x60], R8 ;  /* 0x0000600806001986 */ /* 0x0001e2000c101524 */
[----:B--2---:R-:W-:-:S05]  /*117e0*/  FMUL R9, R9, R2 ;  /* 0x0000000209097220 */ /* 0x004fca0000400000 */
[----:B0-----:R-:W-:-:S04]  /*117f0*/  F2FP.F16.F32.PACK_AB R8, RZ, R9 ;  /* 0x00000009ff08723e */ /* 0x001fc800000000ff */
[----:B------:R-:W-:Y:S02]  /*11800*/  PRMT R9, R8, 0x7610, R9 ;  /* 0x0000761008097816 */ /* 0x000fe40000000009 */
[----:B------:R-:W2:Y:S01]  /*11810*/  LDL.LU R8, [R1+0x78] ;  /* 0x0000780001087983 */ /* 0x000ea20000300800 */
[----:B------:R-:W-:Y:S01]  /*11820*/  ISETP.GT.AND P4, PT, R0, 0x31, P2 ;  /* 0x000000310000780c */ /* 0x000fe20001784270 */
[-C--:B----4-:R-:W-:Y:S01]  /*11830*/  FMUL R3, R3, R2.reuse ;  /* 0x0000000203037220 */ /* 0x090fe20000400000 */
[----:B-----5:R-:W-:Y:S01]  /*11840*/  FMUL R10, R10, R2 ;  /* 0x000000020a0a7220 */ /* 0x020fe20000400000 */
[----:B------:R-:W-:-:S03]  /*11850*/  ISETP.GT.AND P5, PT, R0, 0x38, P3 ;  /* 0x000000380000780c */ /* 0x000fc60001fa4270 */
[----:B------:R-:W-:Y:S02]  /*11860*/  F2FP.F16.F32.PACK_AB R3, RZ, R3 ;  /* 0x00000003ff03723e */ /* 0x000fe400000000ff */
[----:B------:R-:W-:-:S05]  /*11870*/  ISETP.GT.AND P6, PT, R0, 0x39, P3 ;  /* 0x000000390000780c */ /* 0x000fca0001fc4270 */
[----:B------:R0:W-:Y:S04]  /*11880*/  @P4 STG.E.U16 desc[UR36][R6.64+0x62], R3 ;  /* 0x0000620306004986 */ /* 0x0001e8000c101524 */
[----:B------:R1:W-:Y:S01]  /*11890*/  @P5 STG.E.U16 desc[UR36][R4.64+0x70], R9 ;  /* 0x0000700904005986 */ /* 0x0003e2000c101524 */
[----:B0-----:R-:W-:-:S04]  /*118a0*/  F2FP.F16.F32.PACK_AB R3, RZ, R10 ;  /* 0x0000000aff03723e */ /* 0x001fc800000000ff */
[----:B------:R-:W-:Y:S01]  /*118b0*/  PRMT R10, R3, 0x7610, R10 ;  /* 0x00007610030a7816 */ /* 0x000fe2000000000a */
[----:B-1----:R-:W3:Y:S04]  /*118c0*/  LDL.LU R9, [R1+0x7c] ;  /* 0x00007c0001097983 */ /* 0x002ee80000300800 */
[----:B------:R0:W-:Y:S01]  /*118d0*/  @P6 STG.E.U16 desc[UR36][R4.64+0x72], R10 ;  /* 0x0000720a04006986 */ /* 0x0001e2000c101524 */
[----:B--2---:R-:W-:-:S05]  /*118e0*/  FMUL R8, R8, R2 ;  /* 0x0000000208087220 */ /* 0x004fca0000400000 */
[----:B------:R-:W-:Y:S02]  /*118f0*/  F2FP.F16.F32.PACK_AB R3, RZ, R8 ;  /* 0x00000008ff03723e */ /* 0x000fe400000000ff */
[----:B------:R-:W2:Y:S02]  /*11900*/  LDL.LU R8, [R1+0x80] ;  /* 0x0000800001087983 */ /* 0x000ea40000300800 */
[----:B0-----:R-:W-:Y:S02]  /*11910*/  PRMT R10, R3, 0x7610, R10 ;  /* 0x00007610030a7816 */ /* 0x001fe4000000000a */
[----:B------:R-:W4:Y:S01]  /*11920*/  LDL.LU R3, [R1+0x84] ;  /* 0x0000840001037983 */ /* 0x000f220000300800 */
[----:B------:R-:W-:-:S13]  /*11930*/  ISETP.GT.AND P0, PT, R0, 0x38, P2 ;  /* 0x000000380000780c */ /* 0x000fda0001704270 */
[----:B------:R0:W-:Y:S01]  /*11940*/  @P0 STG.E.U16 desc[UR36][R6.64+0x70], R10 ;  /* 0x0000700a06000986 */ /* 0x0001e2000c101524 */
[-C--:B--2---:R-:W-:Y:S01]  /*11950*/  FMUL R8, R8, R2.reuse ;  /* 0x0000000208087220 */ /* 0x084fe20000400000 */
[----:B----4-:R-:W-:-:S04]  /*11960*/  FMUL R3, R3, R2 ;  /* 0x0000000203037220 */ /* 0x010fc80000400000 */
[----:B0-----:R-:W-:Y:S02]  /*11970*/  F2FP.F16.F32.PACK_AB R10, RZ, R8 ;  /* 0x00000008ff0a723e */ /* 0x001fe400000000ff */
[----:B------:R-:W-:Y:S02]  /*11980*/  F2FP.F16.F32.PACK_AB R8, RZ, R3 ;  /* 0x00000003ff08723e */ /* 0x000fe400000000ff */
[----:B------:R-:W2:Y:S01]  /*11990*/  LDL.LU R3, [R1+0x88] ;  /* 0x0000880001037983 */ /* 0x000ea20000300800 */
[----:B------:R-:W-:Y:S01]  /*119a0*/  ISETP.GT.AND P1, PT, R0, 0x39, P2 ;  /* 0x000000390000780c */ /* 0x000fe20001724270 */
[----:B---3--:R-:W-:-:S05]  /*119b0*/  FMUL R9, R9, R2 ;  /* 0x0000000209097220 */ /* 0x008fca0000400000 */
[----:B------:R-:W-:-:S07]  /*119c0*/  F2FP.F16.F32.PACK_AB R9, RZ, R9 ;  /* 0x00000009ff09723e */ /* 0x000fce00000000ff */
[----:B------:R0:W-:Y:S04]  /*119d0*/  @P1 STG.E.U16 desc[UR36][R6.64+0x72], R9 ;  /* 0x0000720906001986 */ /* 0x0001e8000c101524 */
[----:B0-----:R-:W3:Y:S01]  /*119e0*/  LDL.LU R9, [R1+0x94] ;  /* 0x0000940001097983 */ /* 0x001ee20000300800 */
[----:B--2---:R-:W-:-:S05]  /*119f0*/  FMUL R3, R3, R2 ;  /* 0x0000000203037220 */ /* 0x004fca0000400000 */
[----:B------:R-:W-:-:S04]  /*11a00*/  F2FP.F16.F32.PACK_AB R3, RZ, R3 ;  /* 0x00000003ff03723e */ /* 0x000fc800000000ff */
[----:B------:R-:W-:Y:S02]  /*11a10*/  PRMT R12, R3, 0x7610, R12 ;  /* 0x00007610030c7816 */ /* 0x000fe4000000000c */
[----:B------:R-:W2:Y:S01]  /*11a20*/  LDL.LU R3, [R1+0x90] ;  /* 0x0000900001037983 */ /* 0x000ea20000300800 */
[----:B------:R-:W-:-:S13]  /*11a30*/  ISETP.GT.AND P4, PT, R0, 0x40, P3 ;  /* 0x000000400000780c */ /* 0x000fda0001f84270 */
[----:B------:R0:W-:Y:S01]  /*11a40*/  @P4 STG.E.U16 desc[UR36][R4.64+0x80], R10 ;  /* 0x0000800a04004986 */ /* 0x0001e2000c101524 */
[----:B--2---:R-:W-:-:S05]  /*11a50*/  FMUL R3, R3, R2 ;  /* 0x0000000203037220 */ /* 0x004fca0000400000 */
[----:B0-----:R-:W-:Y:S02]  /*11a60*/  F2FP.F16.F32.PACK_AB R10, RZ, R3 ;  /* 0x00000003ff0a723e */ /* 0x001fe400000000ff */
[----:B------:R-:W2:Y:S01]  /*11a70*/  LDL.LU R3, [R1+0x98] ;  /* 0x0000980001037983 */ /* 0x000ea20000300800 */
[C---:B------:R-:W-:Y:S02]  /*11a80*/  ISETP.GT.AND P5, PT, R0.reuse, 0x41, P3 ;  /* 0x000000410000780c */ /* 0x040fe40001fa4270 */
[C---:B------:R-:W-:Y:S01]  /*11a90*/  ISETP.GT.AND P0, PT, R0.reuse, 0x40, P2 ;  /* 0x000000400000780c */ /* 0x040fe20001704270 */
[-C--:B---3--:R-:W-:Y:S01]  /*11aa0*/  FMUL R9, R9, R2.reuse ;  /* 0x0000000209097220 */ /* 0x088fe20000400000 */
[C---:B------:R-:W-:Y:S01]  /*11ab0*/  ISETP.GT.AND P1, PT, R0.reuse, 0x41, P2 ;  /* 0x000000410000780c */ /* 0x040fe20001724270 */
[----:B------:R-:W-:Y:S01]  /*11ac0*/  FMUL R11, R11, R2 ;  /* 0x000000020b0b7220 */ /* 0x000fe20000400000 */
[----:B------:R-:W-:Y:S02]  /*11ad0*/  ISETP.GT.AND P4, PT, R0, 0x48, P3 ;  /* 0x000000480000780c */ /* 0x000fe40001f84270 */
[----:B------:R-:W-:-:S05]  /*11ae0*/  F2FP.F16.F32.PACK_AB R9, RZ, R9 ;  /* 0x00000009ff09723e */ /* 0x000fca00000000ff */
[----:B------:R0:W-:Y:S01]  /*11af0*/  @P5 STG.E.U16 desc[UR36][R4.64+0x82], R8 ;  /* 0x0000820804005986 */ /* 0x0001e2000c101524 */
[----:B------:R-:W-:-:S03]  /*11b00*/  ISETP.GT.AND P5, PT, R0, 0x49, P3 ;  /* 0x000000490000780c */ /* 0x000fc60001fa4270 */
[----:B------:R1:W-:Y:S01]  /*11b10*/  @P0 STG.E.U16 desc[UR36][R6.64+0x80], R12 ;  /* 0x0000800c06000986 */ /* 0x0003e2000c101524 */
[----:B------:R-:W-:Y:S02]  /*11b20*/  ISETP.GT.AND P0, PT, R0, 0x48, P2 ;  /* 0x000000480000780c */ /* 0x000fe40001704270 */
[----:B------:R-:W-:Y:S02]  /*11b30*/  F2FP.F16.F32.PACK_AB R11, RZ, R11 ;  /* 0x0000000bff0b723e */ /* 0x000fe400000000ff */
[----:B0-----:R-:W-:-:S03]  /*11b40*/  PRMT R8, R10, 0x7610, R8 ;  /* 0x000076100a087816 */ /* 0x001fc60000000008 */
[----:B------:R-:W-:Y:S01]  /*11b50*/  @P1 STG.E.U16 desc[UR36][R6.64+0x82], R11 ;  /* 0x0000820b06001986 */ /* 0x000fe2000c101524 */
[----:B-1----:R-:W-:Y:S02]  /*11b60*/  PRMT R12, R9, 0x7610, R12 ;  /* 0x00007610090c7816 */ /* 0x002fe4000000000c */
[C---:B------:R-:W-:Y:S01]  /*11b70*/  ISETP.GT.AND P1, PT, R0.reuse, 0x49, P2 ;  /* 0x000000490000780c */ /* 0x040fe20001724270 */
[----:B------:R0:W-:Y:S01]  /*11b80*/  @P4 STG.E.U16 desc[UR36][R4.64+0x90], R8 ;  /* 0x0000900804004986 */ /* 0x0001e2000c101524 */
[----:B------:R-:W-:-:S03]  /*11b90*/  ISETP.GT.AND P4, PT, R0, 0x50, P3 ;  /* 0x000000500000780c */ /* 0x000fc60001f84270 */
[----:B------:R1:W-:Y:S01]  /*11ba0*/  @P5 STG.E.U16 desc[UR36][R4.64+0x92], R12 ;  /* 0x0000920c04005986 */ /* 0x0003e2000c101524 */
[----:B0-----:R-:W-:Y:S01]  /*11bb0*/  FMUL R8, R233, R2 ;  /* 0x00000002e9087220 */ /* 0x001fe20000400000 */
[----:B------:R-:W-:-:S04]  /*11bc0*/  ISETP.GT.AND P5, PT, R0, 0x51, P3 ;  /* 0x000000510000780c */ /* 0x000fc80001fa4270 */
[----:B------:R-:W-:-:S04]  /*11bd0*/  F2FP.F16.F32.PACK_AB R8, RZ, R8 ;  /* 0x00000008ff08723e */ /* 0x000fc800000000ff */
[----:B-1----:R-:W-:Y:S02]  /*11be0*/  PRMT R12, R8, 0x7610, R12 ;  /* 0x00007610080c7816 */ /* 0x002fe4000000000c */
[----:B------:R-:W-:Y:S01]  /*11bf0*/  ISETP.GT.AND P6, PT, R0, 0x71, P3 ;  /* 0x000000710000780c */ /* 0x000fe20001fc4270 */
[----:B--2---:R-:W-:-:S05]  /*11c00*/  FMUL R3, R3, R2 ;  /* 0x0000000203037220 */ /* 0x004fca0000400000 */
[----:B------:R-:W-:Y:S01]  /*11c10*/  F2FP.F16.F32.PACK_AB R10, RZ, R3 ;  /* 0x00000003ff0a723e */ /* 0x000fe200000000ff */
[----:B------:R-:W-:-:S05]  /*11c20*/  FMUL R3, R235, R2 ;  /* 0x00000002eb037220 */ /* 0x000fca0000400000 */
[----:B------:R-:W-:Y:S01]  /*11c30*/  F2FP.F16.F32.PACK_AB R9, RZ, R3 ;  /* 0x00000003ff09723e */ /* 0x000fe200000000ff */
[-C--:B------:R-:W-:Y:S01]  /*11c40*/  FMUL R3, R234, R2.reuse ;  /* 0x00000002ea037220 */ /* 0x080fe20000400000 */
[----:B------:R0:W-:Y:S04]  /*11c50*/  @P0 STG.E.U16 desc[UR36][R6.64+0x90], R10 ;  /* 0x0000900a06000986 */ /* 0x0001e8000c101524 */
[----:B------:R-:W-:Y:S02]  /*11c60*/  F2FP.F16.F32.PACK_AB R3, RZ, R3 ;  /* 0x00000003ff03723e */ /* 0x000fe400000000ff */
[----:B------:R-:W-:Y:S01]  /*11c70*/  PRMT R11, R9, 0x7610, R11 ;  /* 0x00007610090b7816 */ /* 0x000fe2000000000b */
[-C--:B------:R-:W-:Y:S01]  /*11c80*/  FMUL R9, R232, R2.reuse ;  /* 0x00000002e8097220 */ /* 0x080fe20000400000 */
[----:B0-----:R-:W-:Y:S01]  /*11c90*/  PRMT R10, R3, 0x7610, R10 ;  /* 0x00007610030a7816 */ /* 0x001fe2000000000a */
[----:B------:R-:W-:-:S02]  /*11ca0*/  FMUL R3, R231, R2 ;  /* 0x00000002e7037220 */ /* 0x000fc40000400000 */
[----:B------:R0:W-:Y:S01]  /*11cb0*/  @P1 STG.E.U16 desc[UR36][R6.64+0x92], R11 ;  /* 0x0000920b06001986 */ /* 0x0001e2000c101524 */
[----:B------:R-:W-:Y:S02]  /*11cc0*/  ISETP.GT.AND P1, PT, R0, 0x50, P2 ;  /* 0x000000500000780c */ /* 0x000fe40001724270 */
[----:B------:R-:W-:Y:S02]  /*11cd0*/  F2FP.F16.F32.PACK_AB R9, RZ, R9 ;  /* 0x00000009ff09723e */ /* 0x000fe400000000ff */
[----:B------:R-:W-:Y:S01]  /*11ce0*/  F2FP.F16.F32.PACK_AB R8, RZ, R3 ;  /* 0x00000003ff08723e */ /* 0x000fe200000000ff */
[----:B------:R-:W-:Y:S01]  /*11cf0*/  FMUL R3, R230, R2 ;  /* 0x00000002e6037220 */ /* 0x000fe20000400000 */
[C---:B------:R-:W-:Y:S01]  /*11d00*/  ISETP.GT.AND P0, PT, R0.reuse, 0x51, P2 ;  /* 0x000000510000780c */ /* 0x040fe20001704270 */
[----:B------:R1:W-:Y:S01]  /*11d10*/  @P4 STG.E.U16 desc[UR36][R4.64+0xa0], R10 ;  /* 0x0000a00a04004986 */ /* 0x0003e2000c101524 */
[----:B------:R-:W-:Y:S02]  /*11d20*/  ISETP.GT.AND P4, PT, R0, 0x58, P3 ;  /* 0x000000580000780c */ /* 0x000fe40001f84270 */
[----:B0-----:R-:W-:-:S02]  /*11d30*/  PRMT R11, R9, 0x7610, R11 ;  /* 0x00007610090b7816 */ /* 0x001fc4000000000b */
[----:B------:R-:W-:Y:S01]  /*11d40*/  F2FP.F16.F32.PACK_AB R9, RZ, R3 ;  /* 0x00000003ff09723e */ /* 0x000fe200000000ff */
[-C--:B------:R-:W-:Y:S01]  /*11d50*/  FMUL R3, R228, R2.reuse ;  /* 0x00000002e4037220 */ /* 0x080fe20000400000 */
[----:B------:R-:W-:Y:S01]  /*11d60*/  PRMT R13, R8, 0x7610, R13 ;  /* 0x00007610080d7816 */ /* 0x000fe2000000000d */
[----:B------:R-:W-:Y:S01]  /*11d70*/  FMUL R8, R229, R2 ;  /* 0x00000002e5087220 */ /* 0x000fe20000400000 */
[----:B------:R-:W-:Y:S01]  /*11d80*/  @P5 STG.E.U16 desc[UR36][R4.64+0xa2], R12 ;  /* 0x0000a20c04005986 */ /* 0x000fe2000c101524 */
[----:B------:R-:W-:Y:S02]  /*11d90*/  ISETP.GT.AND P5, PT, R0, 0x59, P3 ;  /* 0x000000590000780c */ /* 0x000fe40001fa4270 */
[----:B------:R-:W-:Y:S01]  /*11da0*/  F2FP.F16.F32.PACK_AB R3, RZ, R3 ;  /* 0x00000003ff03723e */ /* 0x000fe200000000ff */
[----:B------:R0:W-:Y:S01]  /*11db0*/  @P1 STG.E.U16 desc[UR36][R6.64+0xa0], R11 ;  /* 0x0000a00b06001986 */ /* 0x0001e2000c101524 */
[----:B-1----:R-:W-:Y:S01]  /*11dc0*/  F2FP.F16.F32.PACK_AB R10, RZ, R8 ;  /* 0x00000008ff0a723e */ /* 0x002fe200000000ff */
[----:B------:R-:W-:-:S02]  /*11dd0*/  FMUL R8, R227, R2 ;  /* 0x00000002e3087220 */ /* 0x000fc40000400000 */
[----:B------:R-:W-:Y:S01]  /*11de0*/  @P0 STG.E.U16 desc[UR36][R6.64+0xa2], R13 ;  /* 0x0000a20d06000986 */ /* 0x000fe2000c101524 */
[C---:B------:R-:W-:Y:S02]  /*11df0*/  ISETP.GT.AND P0, PT, R0.reuse, 0x58, P2 ;  /* 0x000000580000780c */ /* 0x040fe40001704270 */
[C---:B------:R-:W-:Y:S01]  /*11e00*/  ISETP.GT.AND P1, PT, R0.reuse, 0x59, P2 ;  /* 0x000000590000780c */ /* 0x040fe20001724270 */
[----:B------:R1:W-:Y:S01]  /*11e10*/  @P4 STG.E.U16 desc[UR36][R4.64+0xb0], R9 ;  /* 0x0000b00904004986 */ /* 0x0003e2000c101524 */
[----:B------:R-:W-:Y:S02]  /*11e20*/  ISETP.GT.AND P4, PT, R0, 0x60, P3 ;  /* 0x000000600000780c */ /* 0x000fe40001f84270 */
[----:B0-----:R-:W-:Y:S01]  /*11e30*/  PRMT R11, R3, 0x7610, R11 ;  /* 0x00007610030b7816 */ /* 0x001fe2000000000b */
[----:B------:R-:W-:Y:S01]  /*11e40*/  FMUL R3, R226, R2 ;  /* 0x00000002e2037220 */ /* 0x000fe20000400000 */
[----:B------:R-:W-:Y:S01]  /*11e50*/  F2FP.F16.F32.PACK_AB R8, RZ, R8 ;  /* 0x00000008ff08723e */ /* 0x000fe200000000ff */
[----:B------:R0:W-:Y:S03]  /*11e60*/  @P5 STG.E.U16 desc[UR36][R4.64+0xb2], R10 ;  /* 0x0000b20a04005986 */ /* 0x0001e6000c101524 */
[----:B-1----:R-:W-:Y:S01]  /*11e70*/  F2FP.F16.F32.PACK_AB R9, RZ, R3 ;  /* 0x00000003ff09723e */ /* 0x002fe200000000ff */
[-C--:B------:R-:W-:Y:S01]  /*11e80*/  FMUL R3, R225, R2.reuse ;  /* 0x00000002e1037220 */ /* 0x080fe20000400000 */
[----:B------:R-:W-:Y:S01]  /*11e90*/  PRMT R12, R8, 0x7610, R12 ;  /* 0x00007610080c7816 */ /* 0x000fe2000000000c */
[----:B------:R-:W-:Y:S01]  /*11ea0*/  FMUL R8, R224, R2 ;  /* 0x00000002e0087220 */ /* 0x000fe20000400000 */
[----:B------:R1:W-:Y:S01]  /*11eb0*/  @P0 STG.E.U16 desc[UR36][R6.64+0xb0], R11 ;  /* 0x0000b00b06000986 */ /* 0x0003e2000c101524 */
[----:B0-----:R-:W-:-:S02]  /*11ec0*/  PRMT R10, R9, 0x7610, R10 ;  /* 0x00007610090a7816 */ /* 0x001fc4000000000a */
[----:B------:R-:W-:Y:S01]  /*11ed0*/  F2FP.F16.F32.PACK_AB R3, RZ, R3 ;  /* 0x00000003ff03723e */ /* 0x000fe200000000ff */
[----:B------:R0:W-:Y:S01]  /*11ee0*/  @P1 STG.E.U16 desc[UR36][R6.64+0xb2], R12 ;  /* 0x0000b20c06001986 */ /* 0x0001e2000c101524 */
[C---:B------:R-:W-:Y:S01]  /*11ef0*/  ISETP.GT.AND P5, PT, R0.reuse, 0x61, P3 ;  /* 0x000000610000780c */ /* 0x040fe20001fa4270 */
[-C--:B------:R-:W-:Y:S01]  /*11f00*/  FMUL R9, R223, R2.reuse ;  /* 0x00000002df097220 */ /* 0x080fe20000400000 */
[C---:B------:R-:W-:Y:S01]  /*11f10*/  ISETP.GT.AND P1, PT, R0.reuse, 0x60, P2 ;  /* 0x000000600000780c */ /* 0x040fe20001724270 */
[----:B------:R-:W-:Y:S01]  /*11f20*/  @P4 STG.E.U16 desc[UR36][R4.64+0xc0], R10 ;  /* 0x0000c00a04004986 */ /* 0x000fe2000c101524 */
[----:B------:R-:W-:Y:S02]  /*11f30*/  ISETP.GT.AND P4, PT, R0, 0x61, P2 ;  /* 0x000000610000780c */ /* 0x000fe40001784270 */
[----:B-1----:R-:W-:Y:S01]  /*11f40*/  PRMT R11, R3, 0x7610, R11 ;  /* 0x00007610030b7816 */ /* 0x002fe2000000000b */
[----:B------:R-:W-:Y:S01]  /*11f50*/  FMUL R3, R222, R2 ;  /* 0x00000002de037220 */ /* 0x000fe20000400000 */
[----:B------:R-:W-:-:S02]  /*11f60*/  F2FP.F16.F32.PACK_AB R8, RZ, R8 ;  /* 0x00000008ff08723e */ /* 0x000fc400000000ff */
[----:B------:R-:W-:Y:S02]  /*11f70*/  F2FP.F16.F32.PACK_AB R9, RZ, R9 ;  /* 0x00000009ff09723e */ /* 0x000fe400000000ff */
[----:B0-----:R-:W-:Y:S02]  /*11f80*/  PRMT R12, R8, 0x7610, R12 ;  /* 0x00007610080c7816 */ /* 0x001fe4000000000c */
[----:B------:R-:W-:Y:S01]  /*11f90*/  F2FP.F16.F32.PACK_AB R8, RZ, R3 ;  /* 0x00000003ff08723e */ /* 0x000fe200000000ff */
[-C--:B------:R-:W-:Y:S01]  /*11fa0*/  FMUL R3, R221, R2.reuse ;  /* 0x00000002dd037220 */ /* 0x080fe20000400000 */
[----:B------:R-:W-:Y:S01]  /*11fb0*/  PRMT R13, R9, 0x7610, R13 ;  /* 0x00007610090d7816 */ /* 0x000fe2000000000d */
[----:B------:R0:W-:Y:S01]  /*11fc0*/  @P5 STG.E.U16 desc[UR36][R4.64+0xc2], R11 ;  /* 0x0000c20b04005986 */ /* 0x0001e2000c101524 */
[----:B------:R-:W-:Y:S02]  /*11fd0*/  ISETP.GT.AND P0, PT, R0, 0x68, P3 ;  /* 0x000000680000780c */ /* 0x000fe40001f04270 */
[----:B------:R-:W-:Y:S01]  /*11fe0*/  F2FP.F16.F32.PACK_AB R9, RZ, R3 ;  /* 0x00000003ff09723e */ /* 0x000fe200000000ff */
[----:B------:R1:W-:Y:S01]  /*11ff0*/  @P1 STG.E.U16 desc[UR36][R6.64+0xc0], R12 ;  /* 0x0000c00c06001986 */ /* 0x0003e2000c101524 */
[----:B------:R-:W-:-:S03]  /*12000*/  FMUL R3, R219, R2 ;  /* 0x00000002db037220 */ /* 0x000fc60000400000 */
[----:B------:R-:W-:Y:S01]  /*12010*/  @P4 STG.E.U16 desc[UR36][R6.64+0xc2], R13 ;  /* 0x0000c20d06004986 */ /* 0x000fe2000c101524 */
[----:B------:R-:W-:Y:S02]  /*12020*/  ISETP.GT.AND P4, PT, R0, 0x69, P3 ;  /* 0x000000690000780c */ /* 0x000fe40001f84270 */
[----:B------:R-:W-:Y:S01]  /*12030*/  PRMT R14, R8, 0x7610, R14 ;  /* 0x00007610080e7816 */ /* 0x000fe2000000000e */
[-C--:B------:R-:W-:Y:S01]  /*12040*/  FMUL R8, R220, R2.reuse ;  /* 0x00000002dc087220 */ /* 0x080fe20000400000 */
[----:B------:R-:W-:Y:S02]  /*12050*/  F2FP.F16.F32.PACK_AB R3, RZ, R3 ;  /* 0x00000003ff03723e */ /* 0x000fe400000000ff */
[----:B------:R-:W-:Y:S01]  /*12060*/  ISETP.GT.AND P1, PT, R0, 0x68, P2 ;  /* 0x000000680000780c */ /* 0x000fe20001724270 */
[----:B------:R-:W-:Y:S01]  /*12070*/  @P0 STG.E.U16 desc[UR36][R4.64+0xd0], R14 ;  /* 0x0000d00e04000986 */ /* 0x000fe2000c101524 */
[----:B0-----:R-:W-:Y:S01]  /*12080*/  PRMT R11, R3, 0x7610, R11 ;  /* 0x00007610030b7816 */ /* 0x001fe2000000000b */
[----:B------:R-:W-:Y:S01]  /*12090*/  FMUL R3, R217, R2 ;  /* 0x00000002d9037220 */ /* 0x000fe20000400000 */
[----:B------:R-:W-:Y:S01]  /*120a0*/  F2FP.F16.F32.PACK_AB R10, RZ, R8 ;  /* 0x00000008ff0a723e */ /* 0x000fe200000000ff */
[----:B------:R-:W-:Y:S01]  /*120b0*/  FMUL R8, R218, R2 ;  /* 0x00000002da087220 */ /* 0x000fe20000400000 */
[C---:B------:R-:W-:Y:S01]  /*120c0*/  ISETP.GT.AND P0, PT, R0.reuse, 0x69, P2 ;  /* 0x000000690000780c */ /* 0x040fe20001704270 */
[----:B------:R0:W-:Y:S01]  /*120d0*/  @P4 STG.E.U16 desc[UR36][R4.64+0xd2], R9 ;  /* 0x0000d20904004986 */ /* 0x0001e2000c101524 */
[----:B------:R-:W-:-:S02]  /*120e0*/  ISETP.GT.AND P5, PT, R0, 0x70, P3 ;  /* 0x000000700000780c */ /* 0x000fc40001fa4270 */
[----:B------:R-:W-:-:S04]  /*120f0*/  F2FP.F16.F32.PACK_AB R8, RZ, R8 ;  /* 0x00000008ff08723e */ /* 0x000fc800000000ff */
[----:B-1----:R-:W-:Y:S02]  /*12100*/  PRMT R12, R8, 0x7610, R12 ;  /* 0x00007610080c7816 */ /* 0x002fe4000000000c */
[----:B0-----:R-:W-:Y:S01]  /*12110*/  F2FP.F16.F32.PACK_AB R9, RZ, R3 ;  /* 0x00000003ff09723e */ /* 0x001fe200000000ff */
[-C--:B------:R-:W-:Y:S01]  /*12120*/  FMUL R3, R216, R2.reuse ;  /* 0x00000002d8037220 */ /* 0x080fe20000400000 */
[----:B------:R-:W-:Y:S01]  /*12130*/  FMUL R8, R215, R2 ;  /* 0x00000002d7087220 */ /* 0x000fe20000400000 */
[----:B------:R0:W-:Y:S03]  /*12140*/  @P1 STG.E.U16 desc[UR36][R6.64+0xd0], R10 ;  /* 0x0000d00a06001986 */ /* 0x0001e6000c101524 */
[----:B------:R-:W-:Y:S01]  /*12150*/  F2FP.F16.F32.PACK_AB R3, RZ, R3 ;  /* 0x00000003ff03723e */ /* 0x000fe200000000ff */
[----:B------:R1:W-:Y:S01]  /*12160*/  @P0 STG.E.U16 desc[UR36][R6.64+0xd2], R11 ;  /* 0x0000d20b06000986 */ /* 0x0003e2000c101524 */
[----:B------:R-:W-:-:S02]  /*12170*/  ISETP.GT.AND P1, PT, R0, 0x70, P2 ;  /* 0x000000700000780c */ /* 0x000fc40001724270 */
[----:B------:R-:W-:Y:S01]  /*12180*/  F2FP.F16.F32.PACK_AB R8, RZ, R8 ;  /* 0x00000008ff08723e */ /* 0x000fe200000000ff */
[----:B------:R2:W-:Y:S01]  /*12190*/  @P5 STG.E.U16 desc[UR36][R4.64+0xe0], R12 ;  /* 0x0000e00c04005986 */ /* 0x0005e2000c101524 */
[----:B0-----:R-:W-:Y:S01]  /*121a0*/  PRMT R10, R9, 0x7610, R10 ;  /* 0x00007610090a7816 */ /* 0x001fe2000000000a */
[-C--:B------:R-:W-:Y:S01]  /*121b0*/  FMUL R9, R214, R2.reuse ;  /* 0x00000002d6097220 */ /* 0x080fe20000400000 */
[----:B-1----:R-:W-:Y:S01]  /*121c0*/  PRMT R11, R3, 0x7610, R11 ;  /* 0x00007610030b7816 */ /* 0x002fe2000000000b */
[----:B------:R-:W-:-:S03]  /*121d0*/  FMUL R3, R213, R2 ;  /* 0x00000002d5037220 */ /* 0x000fc60000400000 */
[----:B------:R-:W-:Y:S02]  /*121e0*/  F2FP.F16.F32.PACK_AB R9, RZ, R9 ;  /* 0x00000009ff09723e */ /* 0x000fe400000000ff */
[----:B--2---:R-:W-:Y:S02]  /*121f0*/  PRMT R12, R8, 0x7610, R12 ;  /* 0x00007610080c7816 */ /* 0x004fe4000000000c */
[----:B------:R-:W-:Y:S01]  /*12200*/  F2FP.F16.F32.PACK_AB R8, RZ, R3 ;  /* 0x00000003ff08723e */ /* 0x000fe200000000ff */
[----:B------:R-:W-:Y:S01]  /*12210*/  FMUL R3, R212, R2 ;  /* 0x00000002d4037220 */ /* 0x000fe20000400000 */
[C---:B------:R-:W-:Y:S02]  /*12220*/  ISETP.GT.AND P4, PT, R0.reuse, 0x71, P2 ;  /* 0x000000710000780c */ /* 0x040fe40001784270 */
[----:B------:R-:W-:Y:S01]  /*12230*/  ISETP.GT.AND P5, PT, R0, 0x78, P3 ;  /* 0x000000780000780c */ /* 0x000fe20001fa4270 */
[----:B------:R0:W-:Y:S01]  /*12240*/  @P6 STG.E.U16 desc[UR36][R4.64+0xe2], R10 ;  /* 0x0000e20a04006986 */ /* 0x0001e2000c101524 */
[----:B------:R-:W-:-:S02]  /*12250*/  PRMT R13, R9, 0x7610, R13 ;  /* 0x00007610090d7816 */ /* 0x000fc4000000000d */
[----:B------:R-:W-:Y:S01]  /*12260*/  F2FP.F16.F32.PACK_AB R9, RZ, R3 ;  /* 0x00000003ff09723e */ /* 0x000fe200000000ff */
[----:B------:R1:W-:Y:S01]  /*12270*/  @P1 STG.E.U16 desc[UR36][R6.64+0xe0], R11 ;  /* 0x0000e00b06001986 */ /* 0x0003e2000c101524 */
[----:B------:R-:W-:Y:S01]  /*12280*/  ISETP.GT.AND P0, PT, R0, 0x79, P3 ;  /* 0x000000790000780c */ /* 0x000fe20001f04270 */
[-C--:B------:R-:W-:Y:S01]  /*12290*/  FMUL R3, R210, R2.reuse ;  /* 0x00000002d2037220 */ /* 0x080fe20000400000 */
[----:B------:R-:W-:Y:S02]  /*122a0*/  ISETP.GT.AND P1, PT, R0, 0x78, P2 ;  /* 0x000000780000780c */ /* 0x000fe40001724270 */
[----:B------:R-:W-:Y:S01]  /*122b0*/  PRMT R14, R8, 0x7610, R14 ;  /* 0x00007610080e7816 */ /* 0x000fe2000000000e */
[----:B------:R-:W-:Y:S01]  /*122c0*/  FMUL R8, R211, R2 ;  /* 0x00000002d3087220 */ /* 0x000fe20000400000 */
[----:B------:R-:W-:Y:S01]  /*122d0*/  F2FP.F16.F32.PACK_AB R3, RZ, R3 ;  /* 0x00000003ff03723e */ /* 0x000fe200000000ff */
[----:B------:R2:W-:Y:S01]  /*122e0*/  @P4 STG.E.U16 desc[UR36][R6.64+0xe2], R12 ;  /* 0x0000e20c06004986 */ /* 0x0005e2000c101524 */
[----:B------:R-:W-:-:S02]  /*122f0*/  ISETP.GT.AND P4, PT, R0, 0x79, P2 ;  /* 0x000000790000780c */ /* 0x000fc40001784270 */
[----:B0-----:R-:W-:Y:S01]  /*12300*/  F2FP.F16.F32.PACK_AB R10, RZ, R8 ;  /* 0x00000008ff0a723e */ /* 0x001fe200000000ff */
[----:B------:R-:W-:Y:S01]  /*12310*/  @P5 STG.E.U16 desc[UR36][R4.64+0xf0], R13 ;  /* 0x0000f00d04005986 */ /* 0x000fe2000c101524 */
[----:B-1----:R-:W-:Y:S01]  /*12320*/  PRMT R11, R3, 0x7610, R11 ;  /* 0x00007610030b7816 */ /* 0x002fe2000000000b */
[-C--:B------:R-:W-:Y:S01]  /*12330*/  FMUL R3, R208, R2.reuse ;  /* 0x00000002d0037220 */ /* 0x080fe20000400000 */
[----:B------:R-:W-:Y:S01]  /*12340*/  FMUL R8, R209, R2 ;  /* 0x00000002d1087220 */ /* 0x000fe20000400000 */
[C---:B------:R-:W-:Y:S01]  /*12350*/  ISETP.GT.AND P5, PT, R0.reuse, 0x80, P3 ;  /* 0x000000800000780c */ /* 0x040fe20001fa4270 */
[----:B------:R-:W-:Y:S01]  /*12360*/  @P0 STG.E.U16 desc[UR36][R4.64+0xf2], R14 ;  /* 0x0000f20e04000986 */ /* 0x000fe2000c101524 */
[----:B------:R-:W-:-:S03]  /*12370*/  ISETP.GT.AND P6, PT, R0, 0x81, P3 ;  /* 0x000000810000780c */ /* 0x000fc60001fc4270 */
[----:B------:R0:W-:Y:S01]  /*12380*/  @P1 STG.E.U16 desc[UR36][R6.64+0xf0], R9 ;  /* 0x0000f00906001986 */ /* 0x0001e2000c101524 */
[----:B------:R-:W-:-:S04]  /*12390*/  F2FP.F16.F32.PACK_AB R8, RZ, R8 ;  /* 0x00000008ff08723e */ /* 0x000fc800000000ff */
[----:B--2---:R-:W-:Y:S01]  /*123a0*/  PRMT R12, R8, 0x7610, R12 ;  /* 0x00007610080c7816 */ /* 0x004fe2000000000c */
[-C--:B------:R-:W-:Y:S01]  /*123b0*/  FMUL R8, R206, R2.reuse ;  /* 0x00000002ce087220 */ /* 0x080fe20000400000 */
[----:B0-----:R-:W-:Y:S01]  /*123c0*/  F2FP.F16.F32.PACK_AB R9, RZ, R3 ;  /* 0x00000003ff09723e */ /* 0x001fe200000000ff */
[----:B------:R-:W-:Y:S01]  /*123d0*/  FMUL R3, R207, R2 ;  /* 0x00000002cf037220 */ /* 0x000fe20000400000 */
[----:B------:R0:W-:Y:S01]  /*123e0*/  @P4 STG.E.U16 desc[UR36][R6.64+0xf2], R10 ;  /* 0x0000f20a06004986 */ /* 0x0001e2000c101524 */
[----:B------:R-:W-:-:S03]  /*123f0*/  ISETP.GT.AND P0, PT, R0, 0x80, P2 ;  /* 0x000000800000780c */ /* 0x000fc60001704270 */
[----:B------:R-:W-:Y:S01]  /*12400*/  F2FP.F16.F32.PACK_AB R3, RZ, R3 ;  /* 0x00000003ff03723e */ /* 0x000fe200000000ff */
[----:B------:R1:W-:Y:S01]  /*12410*/  @P5 STG.E.U16 desc[UR36][R4.64+0x100], R11 ;  /* 0x0001000b04005986 */ /* 0x0003e2000c101524 */
[----:B------:R-:W-:Y:S02]  /*12420*/  ISETP.GT.AND P1, PT, R0, 0x81, P2 ;  /* 0x000000810000780c */ /* 0x000fe40001724270 */
[----:B------:R-:W-:Y:S01]  /*12430*/  F2FP.F16.F32.PACK_AB R8, RZ, R8 ;  /* 0x00000008ff08723e */ /* 0x000fe200000000ff */
[----:B------:R2:W-:Y:S01]  /*12440*/  @P6 STG.E.U16 desc[UR36][R4.64+0x102], R12 ;  /* 0x0001020c04006986 */ /* 0x0005e2000c101524 */
[----:B0-----:R-:W-:Y:S01]  /*12450*/  PRMT R10, R9, 0x7610, R10 ;  /* 0x00007610090a7816 */ /* 0x001fe2000000000a */
[-C--:B------:R-:W-:Y:S01]  /*12460*/  FMUL R9, R205, R2.reuse ;  /* 0x00000002cd097220 */ /* 0x080fe20000400000 */
[----:B-1----:R-:W-:Y:S01]  /*12470*/  PRMT R11, R3, 0x7610, R11 ;  /* 0x00007610030b7816 */ /* 0x002fe2000000000b */
[----:B------:R-:W-:Y:S01]  /*12480*/  FMUL R3, R204, R2 ;  /* 0x00000002cc037220 */ /* 0x000fe20000400000 */
[----:B------:R-:W-:-:S02]  /*12490*/  ISETP.GT.AND P4, PT, R0, 0x88, P3 ;  /* 0x000000880000780c */ /* 0x000fc40001f84270 */
[----:B--2---:R-:W-:Y:S02]  /*124a0*/  PRMT R12, R8, 0x7610, R12 ;  /* 0x00007610080c7816 */ /* 0x004fe4000000000c */
[----:B------:R-:W-:Y:S01]  /*124b0*/  F2FP.F16.F32.PACK_AB R8, RZ, R3 ;  /* 0x00000003ff08723e */ /* 0x000fe200000000ff */
[-C--:B------:R-:W-:Y:S01]  /*124c0*/  FMUL R3, R203, R2.reuse ;  /* 0x00000002cb037220 */ /* 0x080fe20000400000 */
[----:B------:R-:W-:Y:S02]  /*124d0*/  F2FP.F16.F32.PACK_AB R9, RZ, R9 ;  /* 0x00000009ff09723e */ /* 0x000fe400000000ff */
[C---:B------:R-:W-:Y:S01]  /*124e0*/  ISETP.GT.AND P5, PT, R0.reuse, 0x89, P3 ;  /* 0x000000890000780c */ /* 0x040fe20001fa4270 */
[----:B------:R0:W-:Y:S01]  /*124f0*/  @P0 STG.E.U16 desc[UR36][R6.64+0x100], R10 ;  /* 0x0001000a06000986 */ /* 0x0001e2000c101524 */
[----:B------:R-:W-:Y:S02]  /*12500*/  PRMT R13, R9, 0x7610, R13 ;  /* 0x00007610090d7816 */ /* 0x000fe4000000000d */
[----:B------:R-:W-:Y:S01]  /*12510*/  F2FP.F16.F32.PACK_AB R9, RZ, R3 ;  /* 0x00000003ff09723e */ /* 0x000fe200000000ff */
[----:B------:R1:W-:Y:S01]  /*12520*/  @P1 STG.E.U16 desc[UR36][R6.64+0x102], R11 ;  /* 0x0001020b06001986 */ /* 0x0003e2000c101524 */
[C---:B------:R-:W-:Y:S01]  /*12530*/  ISETP.GT.AND P0, PT, R0.reuse, 0x88, P2 ;  /* 0x000000880000780c */ /* 0x040fe20001704270 */
[----:B------:R-:W-:Y:S01]  /*12540*/  FMUL R3, R201, R2 ;  /* 0x00000002c9037220 */ /* 0x000fe20000400000 */
[----:B------:R-:W-:-:S02]  /*12550*/  ISETP.GT.AND P1, PT, R0, 0x89, P2 ;  /* 0x000000890000780c */ /* 0x000fc40001724270 */
[----:B------:R-:W-:Y:S01]  /*12560*/  PRMT R14, R8, 0x7610, R14 ;  /* 0x00007610080e7816 */ /* 0x000fe2000000000e */
[----:B------:R-:W-:Y:S01]  /*12570*/  FMUL R8, R202, R2 ;  /* 0x00000002ca087220 */ /* 0x000fe20000400000 */
[----:B------:R-:W-:Y:S01]  /*12580*/  F2FP.F16.F32.PACK_AB R3, RZ, R3 ;  /* 0x00000003ff03723e */ /* 0x000fe200000000ff */
[----:B------:R2:W-:Y:S01]  /*12590*/  @P4 STG.E.U16 desc[UR36][R4.64+0x110], R12 ;  /* 0x0001100c04004986 */ /* 0x0005e2000c101524 */
[----:B------:R-:W-:Y:S02]  /*125a0*/  ISETP.GT.AND P4, PT, R0, 0x90, P3 ;  /* 0x000000900000780c */ /* 0x000fe40001f84270 */
        /* <DEDUP_REMOVED lines=9> */
[----:B------:R-:W-:Y:S02]  /*12640*/  F2FP.F16.F32.PACK_AB R8, RZ, R8 ;  /* 0x00000008ff08723e */ /* 0x000fe400000000ff */
[----:B------:R-:W-:Y:S01]  /*12650*/  ISETP.GT.AND P1, PT, R0, 0x91, P2 ;  /* 0x000000910000780c */ /* 0x000fe20001724270 */
[----:B------:R1:W-:Y:S01]  /*12660*/  @P4 STG.E.U16 desc[UR36][R4.64+0x120], R10 ;  /* 0x0001200a04004986 */ /* 0x0003e2000c101524 */
[----:B--2---:R-:W-:Y:S01]  /*12670*/  PRMT R12, R8, 0x7610, R12 ;  /* 0x00007610080c7816 */ /* 0x004fe2000000000c */
[-C--:B------:R-:W-:Y:S01]  /*12680*/  FMUL R8, R197, R2.reuse ;  /* 0x00000002c5087220 */ /* 0x080fe20000400000 */
[----:B0-----:R-:W-:Y:S01]  /*12690*/  F2FP.F16.F32.PACK_AB R9, RZ, R3 ;  /* 0x00000003ff09723e */ /* 0x001fe200000000ff */
[----:B------:R-:W-:Y:S01]  /*126a0*/  FMUL R3, R198, R2 ;  /* 0x00000002c6037220 */ /* 0x000fe20000400000 */
[----:B------:R-:W-:Y:S01]  /*126b0*/  ISETP.GT.AND P4, PT, R0, 0x98, P3 ;  /* 0x000000980000780c */ /* 0x000fe20001f84270 */
[----:B------:R0:W-:Y:S03]  /*126c0*/  @P5 STG.E.U16 desc[UR36][R4.64+0x122], R11 ;  /* 0x0001220b04005986 */ /* 0x0001e6000c101524 */
[----:B------:R-:W-:-:S02]  /*126d0*/  F2FP.F16.F32.PACK_AB R3, RZ, R3 ;  /* 0x00000003ff03723e */ /* 0x000fc400000000ff */
[----:B-1----:R-:W-:Y:S01]  /*126e0*/  PRMT R10, R9, 0x7610, R10 ;  /* 0x00007610090a7816 */ /* 0x002fe2000000000a */
[----:B------:R-:W-:Y:S01]  /*126f0*/  FMUL R9, R196, R2 ;  /* 0x00000002c4097220 */ /* 0x000fe20000400000 */
[----:B------:R-:W-:Y:S01]  /*12700*/  F2FP.F16.F32.PACK_AB R8, RZ, R8 ;  /* 0x00000008ff08723e */ /* 0x000fe200000000ff */
[----:B------:R1:W-:Y:S01]  /*12710*/  @P0 STG.E.U16 desc[UR36][R6.64+0x120], R12 ;  /* 0x0001200c06000986 */ /* 0x0003e2000c101524 */
[----:B0-----:R-:W-:Y:S01]  /*12720*/  PRMT R11, R3, 0x7610, R11 ;  /* 0x00007610030b7816 */ /* 0x001fe2000000000b */
[----:B------:R-:W-:Y:S01]  /*12730*/  FMUL R3, R195, R2 ;  /* 0x00000002c3037220 */ /* 0x000fe20000400000 */
[C---:B------:R-:W-:Y:S01]  /*12740*/  ISETP.GT.AND P5, PT, R0.reuse, 0x99, P3 ;  /* 0x000000990000780c */ /* 0x040fe20001fa4270 */
[----:B------:R0:W-:Y:S01]  /*12750*/  @P1 STG.E.U16 desc[UR36][R6.64+0x122], R10 ;  /* 0x0001220a06001986 */ /* 0x0001e2000c101524 */
[----:B------:R-:W-:Y:S02]  /*12760*/  ISETP.GT.AND P1, PT, R0, 0x98, P2 ;  /* 0x000000980000780c */ /* 0x000fe40001724270 */
[----:B------:R-:W-:-:S02]  /*12770*/  F2FP.F16.F32.PACK_AB R9, RZ, R9 ;  /* 0x00000009ff09723e */ /* 0x000fc400000000ff */
[----:B-1----:R-:W-:Y:S02]  /*12780*/  PRMT R12, R8, 0x7610, R12 ;  /* 0x00007610080c7816 */ /* 0x002fe4000000000c */
[----:B------:R-:W-:Y:S01]  /*12790*/  F2FP.F16.F32.PACK_AB R8, RZ, R3 ;  /* 0x00000003ff08723e */ /* 0x000fe200000000ff */
[-C--:B------:R-:W-:Y:S01]  /*127a0*/  FMUL R3, R194, R2.reuse ;  /* 0x00000002c2037220 */ /* 0x080fe20000400000 */
[C---:B------:R-:W-:Y:S01]  /*127b0*/  ISETP.GT.AND P0, PT, R0.reuse, 0x99, P2 ;  /* 0x000000990000780c */ /* 0x040fe20001704270 */
[----:B------:R1:W-:Y:S01]  /*127c0*/  @P4 STG.E.U16 desc[UR36][R4.64+0x130], R11 ;  /* 0x0001300b04004986 */ /* 0x0003e2000c101524 */
[----:B------:R-:W-:Y:S02]  /*127d0*/  ISETP.GT.AND P4, PT, R0, 0xa0, P3 ;  /* 0x000000a00000780c */ /* 0x000fe40001f84270 */
[----:B------:R-:W-:Y:S02]  /*127e0*/  PRMT R13, R9, 0x7610, R13 ;  /* 0x00007610090d7816 */ /* 0x000fe4000000000d */
[----:B------:R-:W-:Y:S01]  /*127f0*/  F2FP.F16.F32.PACK_AB R9, RZ, R3 ;  /* 0x00000003ff09723e */ /* 0x000fe200000000ff */
[-C--:B------:R-:W-:Y:S01]  /*12800*/  FMUL R3, R192, R2.reuse ;  /* 0x00000002c0037220 */ /* 0x080fe20000400000 */
[----:B------:R-:W-:Y:S01]  /*12810*/  PRMT R14, R8, 0x7610, R14 ;  /* 0x00007610080e7816 */ /* 0x000fe2000000000e */
[----:B------:R-:W-:Y:S01]  /*12820*/  FMUL R8, R193, R2 ;  /* 0x00000002c1087220 */ /* 0x000fe20000400000 */
[----:B------:R2:W-:Y:S01]  /*12830*/  @P5 STG.E.U16 desc[UR36][R4.64+0x132], R12 ;  /* 0x0001320c04005986 */ /* 0x0005e2000c101524 */
[----:B------:R-:W-:-:S02]  /*12840*/  ISETP.GT.AND P5, PT, R0, 0xa1, P3 ;  /* 0x000000a10000780c */ /* 0x000fc40001fa4270 */
[----:B------:R-:W-:Y:S01]  /*12850*/  F2FP.F16.F32.PACK_AB R3, RZ, R3 ;  /* 0x00000003ff03723e */ /* 0x000fe200000000ff */
[----:B------:R-:W-:Y:S01]  /*12860*/  @P1 STG.E.U16 desc[UR36][R6.64+0x130], R13 ;  /* 0x0001300d06001986 */ /* 0x000fe2000c101524 */
[----:B0-----:R-:W-:Y:S01]  /*12870*/  F2FP.F16.F32.PACK_AB R10, RZ, R8 ;  /* 0x00000008ff0a723e */ /* 0x001fe200000000ff */
[-C--:B------:R-:W-:Y:S01]  /*12880*/  FMUL R8, R191, R2.reuse ;  /* 0x00000002bf087220 */ /* 0x080fe20000400000 */
[----:B-1----:R-:W-:Y:S01]  /*12890*/  PRMT R11, R3, 0x7610, R11 ;  /* 0x00007610030b7816 */ /* 0x002fe2000000000b */
[----:B------:R-:W-:Y:S01]  /*128a0*/  @P0 STG.E.U16 desc[UR36][R6.64+0x132], R14 ;  /* 0x0001320e06000986 */ /* 0x000fe2000c101524 */
[----:B------:R-:W-:Y:S01]  /*128b0*/  ISETP.GT.AND P0, PT, R0, 0xa0, P2 ;  /* 0x000000a00000780c */ /* 0x000fe20001704270 */
[----:B------:R-:W-:Y:S01]  /*128c0*/  FMUL R3, R190, R2 ;  /* 0x00000002be037220 */ /* 0x000fe20000400000 */
[C---:B------:R-:W-:Y:S01]  /*128d0*/  ISETP.GT.AND P1, PT, R0.reuse, 0xa1, P2 ;  /* 0x000000a10000780c */ /* 0x040fe20001724270 */
[----:B------:R0:W-:Y:S01]  /*128e0*/  @P4 STG.E.U16 desc[UR36][R4.64+0x140], R9 ;  /* 0x0001400904004986 */ /* 0x0001e2000c101524 */
[----:B------:R-:W-:-:S02]  /*128f0*/  ISETP.GT.AND P4, PT, R0, 0xa8, P3 ;  /* 0x000000a80000780c */ /* 0x000fc40001f84270 */
[----:B------:R-:W-:Y:S01]  /*12900*/  F2FP.F16.F32.PACK_AB R8, RZ, R8 ;  /* 0x00000008ff08723e */ /* 0x000fe200000000ff */
[----:B------:R1:W-:Y:S03]  /*12910*/  @P5 STG.E.U16 desc[UR36][R4.64+0x142], R10 ;  /* 0x0001420a04005986 */ /* 0x0003e6000c101524 */
[----:B--2---:R-:W-:Y:S02]  /*12920*/  PRMT R12, R8, 0x7610, R12 ;  /* 0x00007610080c7816 */ /* 0x004fe4000000000c */
[----:B0-----:R-:W-:Y:S01]  /*12930*/  F2FP.F16.F32.PACK_AB R9, RZ, R3 ;  /* 0x00000003ff09723e */ /* 0x001fe200000000ff */
[-C--:B------:R-:W-:Y:S01]  /*12940*/  FMUL R3, R189, R2.reuse ;  /* 0x00000002bd037220 */ /* 0x080fe20000400000 */
[-C--:B------:R-:W-:Y:S02]  /*12950*/  FMUL R8, R188, R2.reuse ;  /* 0x00000002bc087220 */ /* 0x080fe40000400000 */
[----:B-1----:R-:W-:Y:S01]  /*12960*/  PRMT R10, R9, 0x7610, R10 ;  /* 0x00007610090a7816 */ /* 0x002fe2000000000a */
[----:B------:R0:W-:Y:S01]  /*12970*/  @P0 STG.E.U16 desc[UR36][R6.64+0x140], R11 ;  /* 0x0001400b06000986 */ /* 0x0001e2000c101524 */
[----:B------:R-:W-:Y:S01]  /*12980*/  F2FP.F16.F32.PACK_AB R3, RZ, R3 ;  /* 0x00000003ff03723e */ /* 0x000fe200000000ff */
[----:B------:R-:W-:Y:S01]  /*12990*/  FMUL R9, R187, R2 ;  /* 0x00000002bb097220 */ /* 0x000fe20000400000 */
[C---:B------:R-:W-:Y:S01]  /*129a0*/  ISETP.GT.AND P5, PT, R0.reuse, 0xa9, P3 ;  /* 0x000000a90000780c */ /* 0x040fe20001fa4270 */
[----:B------:R1:W-:Y:S01]  /*129b0*/  @P1 STG.E.U16 desc[UR36][R6.64+0x142], R12 ;  /* 0x0001420c06001986 */ /* 0x0003e2000c101524 */
[----:B------:R-:W-:-:S03]  /*129c0*/  ISETP.GT.AND P1, PT, R0, 0xa8, P2 ;  /* 0x000000a80000780c */ /* 0x000fc60001724270 */
[----:B------:R-:W-:Y:S01]  /*129d0*/  @P4 STG.E.U16 desc[UR36][R4.64+0x150], R10 ;  /* 0x0001500a04004986 */ /* 0x000fe2000c101524 */
[----:B------:R-:W-:Y:S02]  /*129e0*/  ISETP.GT.AND P4, PT, R0, 0xa9, P2 ;  /* 0x000000a90000780c */ /* 0x000fe40001784270 */
[----:B------:R-:W-:Y:S02]  /*129f0*/  F2FP.F16.F32.PACK_AB R8, RZ, R8 ;  /* 0x00000008ff08723e */ /* 0x000fe400000000ff */
[----:B0-----:R-:W-:Y:S01]  /*12a00*/  PRMT R11, R3, 0x7610, R11 ;  /* 0x00007610030b7816 */ /* 0x001fe2000000000b */
[-C--:B------:R-:W-:Y:S01]  /*12a10*/  FMUL R3, R186, R2.reuse ;  /* 0x00000002ba037220 */ /* 0x080fe20000400000 */
[----:B------:R-:W-:Y:S02]  /*12a20*/  F2FP.F16.F32.PACK_AB R9, RZ, R9 ;  /* 0x00000009ff09723e */ /* 0x000fe400000000ff */
[----:B-1----:R-:W-:Y:S02]  /*12a30*/  PRMT R12, R8, 0x7610, R12 ;  /* 0x00007610080c7816 */ /* 0x002fe4000000000c */
[----:B------:R-:W-:Y:S01]  /*12a40*/  F2FP.F16.F32.PACK_AB R8, RZ, R3 ;  /* 0x00000003ff08723e */ /* 0x000fe200000000ff */
[----:B------:R-:W-:Y:S01]  /*12a50*/  FMUL R3, R185, R2 ;  /* 0x00000002b9037220 */ /* 0x000fe20000400000 */
[----:B------:R-:W-:Y:S01]  /*12a60*/  PRMT R13, R9, 0x7610, R13 ;  /* 0x00007610090d7816 */ /* 0x000fe2000000000d */
[----:B------:R0:W-:Y:S01]  /*12a70*/  @P5 STG.E.U16 desc[UR36][R4.64+0x152], R11 ;  /* 0x0001520b04005986 */ /* 0x0001e2000c101524 */
[----:B------:R-:W-:-:S02]  /*12a80*/  ISETP.GT.AND P0, PT, R0, 0xb0, P3 ;  /* 0x000000b00000780c */ /* 0x000fc40001f04270 */
        /* <DEDUP_REMOVED lines=26> */
[----:B------:R-:W-:Y:S02]  /*12c30*/  ISETP.GT.AND P1, PT, R0, 0xb8, P2 ;  /* 0x000000b80000780c */ /* 0x000fe40001724270 */
[----:B------:R-:W-:Y:S02]  /*12c40*/  F2FP.F16.F32.PACK_AB R8, RZ, R8 ;  /* 0x00000008ff08723e */ /* 0x000fe400000000ff */
[----:B0-----:R-:W-:Y:S01]  /*12c50*/  PRMT R10, R9, 0x7610, R10 ;  /* 0x00007610090a7816 */ /* 0x001fe2000000000a */
[-C--:B------:R-:W-:Y:S01]  /*12c60*/  FMUL R9, R178, R2.reuse ;  /* 0x00000002b2097220 */ /* 0x080fe20000400000 */
[----:B-1----:R-:W-:Y:S01]  /*12c70*/  PRMT R11, R3, 0x7610, R11 ;  /* 0x00007610030b7816 */ /* 0x002fe2000000000b */
[----:B------:R-:W-:Y:S01]  /*12c80*/  FMUL R3, R177, R2 ;  /* 0x00000002b1037220 */ /* 0x000fe20000400000 */
[----:B------:R0:W-:Y:S02]  /*12c90*/  @P5 STG.E.U16 desc[UR36][R4.64+0x170], R12 ;  /* 0x0001700c04005986 */ /* 0x0001e4000c101524 */
[----:B------:R-:W-:-:S02]  /*12ca0*/  F2FP.F16.F32.PACK_AB R9, RZ, R9 ;  /* 0x00000009ff09723e */ /* 0x000fc400000000ff */
[C---:B------:R-:W-:Y:S02]  /*12cb0*/  ISETP.GT.AND P4, PT, R0.reuse, 0xb9, P2 ;  /* 0x000000b90000780c */ /* 0x040fe40001784270 */
[----:B------:R-:W-:Y:S02]  /*12cc0*/  ISETP.GT.AND P5, PT, R0, 0xc0, P3 ;  /* 0x000000c00000780c */ /* 0x000fe40001fa4270 */
[----:B0-----:R-:W-:Y:S02]  /*12cd0*/  PRMT R12, R8, 0x7610, R12 ;  /* 0x00007610080c7816 */ /* 0x001fe4000000000c */
[----:B------:R-:W-:Y:S01]  /*12ce0*/  F2FP.F16.F32.PACK_AB R8, RZ, R3 ;  /* 0x00000003ff08723e */ /* 0x000fe200000000ff */
[----:B------:R-:W-:Y:S01]  /*12cf0*/  FMUL R3, R176, R2 ;  /* 0x00000002b0037220 */ /* 0x000fe20000400000 */
[----:B------:R-:W-:Y:S01]  /*12d00*/  PRMT R13, R9, 0x7610, R13 ;  /* 0x00007610090d7816 */ /* 0x000fe2000000000d */
[----:B------:R0:W-:Y:S01]  /*12d10*/  @P6 STG.E.U16 desc[UR36][R4.64+0x172], R10 ;  /* 0x0001720a04006986 */ /* 0x0001e2000c101524 */
[----:B------:R-:W-:-:S02]  /*12d20*/  ISETP.GT.AND P0, PT, R0, 0xc1, P3 ;  /* 0x000000c10000780c */ /* 0x000fc40001f04270 */
[----:B------:R-:W-:Y:S01]  /*12d30*/  F2FP.F16.F32.PACK_AB R9, RZ, R3 ;  /* 0x00000003ff09723e */ /* 0x000fe200000000ff */
[----:B------:R1:W-:Y:S01]  /*12d40*/  @P1 STG.E.U16 desc[UR36][R6.64+0x170], R11 ;  /* 0x0001700b06001986 */ /* 0x0003e2000c101524 */
[-C--:B------:R-:W-:Y:S01]  /*12d50*/  FMUL R3, R174, R2.reuse ;  /* 0x00000002ae037220 */ /* 0x080fe20000400000 */
[----:B------:R-:W-:Y:S02]  /*12d60*/  ISETP.GT.AND P1, PT, R0, 0xc0, P2 ;  /* 0x000000c00000780c */ /* 0x000fe40001724270 */
        /* <DEDUP_REMOVED lines=40> */
[C---:B------:R-:W-:Y:S01]  /*12ff0*/  ISETP.GT.AND P0, PT, R0.reuse, 0xd0, P2 ;  /* 0x000000d00000780c */ /* 0x040fe20001704270 */
        /* <DEDUP_REMOVED lines=11> */
[----:B------:R-:W-:Y:S01]  /*130b0*/  ISETP.GT.AND P5, PT, R0, 0xd9, P3 ;  /* 0x000000d90000780c */ /* 0x000fe20001fa4270 */
[----:B------:R-:W-:Y:S01]  /*130c0*/  FMUL R8, R164, R2 ;  /* 0x00000002a4087220 */ /* 0x000fe20000400000 */
[----:B------:R-:W-:Y:S01]  /*130d0*/  @P0 STG.E.U16 desc[UR36][R6.64+0x1a0], R14 ;  /* 0x0001a00e06000986 */ /* 0x000fe2000c101524 */
[----:B------:R-:W-:-:S03]  /*130e0*/  ISETP.GT.AND P0, PT, R0, 0xd8, P2 ;  /* 0x000000d80000780c */ /* 0x000fc60001704270 */
[----:B------:R0:W-:Y:S01]  /*130f0*/  @P1 STG.E.U16 desc[UR36][R6.64+0x1a2], R9 ;  /* 0x0001a20906001986 */ /* 0x0001e2000c101524 */
[----:B------:R-:W-:Y:S02]  /*13100*/  F2FP.F16.F32.PACK_AB R8, RZ, R8 ;  /* 0x00000008ff08723e */ /* 0x000fe400000000ff */
[----:B------:R-:W-:Y:S02]  /*13110*/  ISETP.GT.AND P1, PT, R0, 0xd9, P2 ;  /* 0x000000d90000780c */ /* 0x000fe40001724270 */
        /* <DEDUP_REMOVED lines=16> */
[----:B------:R1:W-:Y:S01]  /*13220*/  @P1 STG.E.U16 desc[UR36][R6.64+0x1b2], R10 ;  /* 0x0001b20a06001986 */ /* 0x0003e2000c101524 */
[C---:B------:R-:W-:Y:S02]  /*13230*/  ISETP.GT.AND P1, PT, R0.reuse, 0xe0, P2 ;  /* 0x000000e00000780c */ /* 0x040fe40001724270 */
[----:B------:R-:W-:Y:S02]  /*13240*/  ISETP.GT.AND P0, PT, R0, 0xe1, P2 ;  /* 0x000000e10000780c */ /* 0x000fe40001704270 */
[----:B0-----:R-:W-:Y:S02]  /*13250*/  PRMT R12, R8, 0x7610, R12 ;  /* 0x00007610080c7816 */ /* 0x001fe4000000000c */
[----:B------:R-:W-:Y:S01]  /*13260*/  F2FP.F16.F32.PACK_AB R8, RZ, R3 ;  /* 0x00000003ff08723e */ /* 0x000fe200000000ff */
[----:B------:R-:W-:Y:S01]  /*13270*/  FMUL R3, R157, R2 ;  /* 0x000000029d037220 */ /* 0x000fe20000400000 */
[----:B------:R0:W-:Y:S01]  /*13280*/  @P4 STG.E.U16 desc[UR36][R4.64+0x1c0], R11 ;  /* 0x0001c00b04004986 */ /* 0x0001e2000c101524 */
[----:B-1----:R-:W-:-:S02]  /*13290*/  PRMT R10, R9, 0x7610, R10 ;  /* 0x00007610090a7816 */ /* 0x002fc4000000000a */
[----:B------:R-:W-:Y:S01]  /*132a0*/  PRMT R13, R8, 0x7610, R13 ;  /* 0x00007610080d7816 */ /* 0x000fe2000000000d */
[----:B------:R-:W-:Y:S01]  /*132b0*/  @P5 STG.E.U16 desc[UR36][R4.64+0x1c2], R12 ;  /* 0x0001c20c04005986 */ /* 0x000fe2000c101524 */
[-C--:B------:R-:W-:Y:S01]  /*132c0*/  FMUL R8, R156, R2.reuse ;  /* 0x000000029c087220 */ /* 0x080fe20000400000 */
[C---:B------:R-:W-:Y:S02]  /*132d0*/  ISETP.GT.AND P4, PT, R0.reuse, 0xe8, P3 ;  /* 0x000000e80000780c */ /* 0x040fe40001f84270 */
[----:B------:R-:W-:Y:S01]  /*132e0*/  F2FP.F16.F32.PACK_AB R9, RZ, R3 ;  /* 0x00000003ff09723e */ /* 0x000fe200000000ff */
[----:B------:R-:W-:Y:S01]  /*132f0*/  FMUL R3, R155, R2 ;  /* 0x000000029b037220 */ /* 0x000fe20000400000 */
[C---:B------:R-:W-:Y:S02]  /*13300*/  ISETP.GT.AND P5, PT, R0.reuse, 0xe9, P3 ;  /* 0x000000e90000780c */ /* 0x040fe40001fa4270 */
[----:B------:R-:W-:Y:S02]  /*13310*/  ISETP.GT.AND P6, PT, R0, 0xe8, P2 ;  /* 0x000000e80000780c */ /* 0x000fe400017c4270 */
[----:B------:R-:W-:Y:S01]  /*13320*/  F2FP.F16.F32.PACK_AB R8, RZ, R8 ;  /* 0x00000008ff08723e */ /* 0x000fe200000000ff */
[----:B------:R1:W-:Y:S01]  /*13330*/  @P1 STG.E.U16 desc[UR36][R6.64+0x1c0], R10 ;  /* 0x0001c00a06001986 */ /* 0x0003e2000c101524 */
[----:B------:R-:W-:-:S02]  /*13340*/  F2FP.F16.F32.PACK_AB R3, RZ, R3 ;  /* 0x00000003ff03723e */ /* 0x000fc400000000ff */
[C---:B------:R-:W-:Y:S01]  /*13350*/  ISETP.GT.AND P1, PT, R17.reuse, 0x80, PT ;  /* 0x000000801100780c */ /* 0x040fe20003f24270 */
[----:B------:R2:W-:Y:S01]  /*13360*/  @P0 STG.E.U16 desc[UR36][R6.64+0x1c2], R13 ;  /* 0x0001c20d06000986 */ /* 0x0005e2000c101524 */
[----:B------:R-:W-:Y:S02]  /*13370*/  ISETP.GT.AND P0, PT, R17, 0x88, PT ;  /* 0x000000881100780c */ /* 0x000fe40003f04270 */
[----:B0-----:R-:W-:Y:S02]  /*13380*/  PRMT R11, R8, 0x7610, R11 ;  /* 0x00007610080b7816 */ /* 0x001fe4000000000b */
[----:B------:R-:W-:Y:S02]  /*13390*/  PRMT R17, R3, 0x7610, R17 ;  /* 0x0000761003117816 */ /* 0x000fe40000000011 */
[----:B-1----:R-:W-:Y:S01]  /*133a0*/  PRMT R10, R9, 0x7610, R10 ;  /* 0x00007610090a7816 */ /* 0x002fe2000000000a */
[----:B------:R-:W-:-:S04]  /*133b0*/  FMUL R3, R154, R2 ;  /* 0x000000029a037220 */ /* 0x000fc80000400000 */
[----:B------:R-:W-:Y:S01]  /*133c0*/  @P4 STG.E.U16 desc[UR36][R4.64+0x1d0], R10 ;  /* 0x0001d00a04004986 */ /* 0x000fe2000c101524 */
[----:B------:R-:W-:-:S03]  /*133d0*/  ISETP.GT.AND P4, PT, R0, 0xe9, P2 ;  /* 0x000000e90000780c */ /* 0x000fc60001784270 */
[----:B------:R0:W-:Y:S01]  /*133e0*/  @P5 STG.E.U16 desc[UR36][R4.64+0x1d2], R11 ;  /* 0x0001d20b04005986 */ /* 0x0001e2000c101524 */
[----:B------:R-:W-:-:S03]  /*133f0*/  ISETP.GT.AND P5, PT, R0, 0xf0, P3 ;  /* 0x000000f00000780c */ /* 0x000fc60001fa4270 */
[----:B------:R-:W-:Y:S01]  /*13400*/  @P6 STG.E.U16 desc[UR36][R6.64+0x1d0], R17 ;  /* 0x0001d01106006986 */ /* 0x000fe2000c101524 */
[----:B------:R-:W-:Y:S01]  /*13410*/  ISETP.GT.AND P6, PT, R0, 0xf1, P3 ;  /* 0x000000f10000780c */ /* 0x000fe20001fc4270 */
[-C--:B------:R-:W-:Y:S01]  /*13420*/  FMUL R8, R153, R2.reuse ;  /* 0x0000000299087220 */ /* 0x080fe20000400000 */
[----:B------:R-:W-:Y:S01]  /*13430*/  FMUL R9, R152, R2 ;  /* 0x0000000298097220 */ /* 0x000fe20000400000 */
[----:B--2---:R-:W-:-:S03]  /*13440*/  F2FP.F16.F32.PACK_AB R13, RZ, R3 ;  /* 0x00000003ff0d723e */ /* 0x004fc600000000ff */
[----:B------:R-:W-:Y:S02]  /*13450*/  F2FP.F16.F32.PACK_AB R14, RZ, R8 ;  /* 0x00000008ff0e723e */ /* 0x000fe400000000ff */
[----:B------:R-:W-:Y:S01]  /*13460*/  F2FP.F16.F32.PACK_AB R15, RZ, R9 ;  /* 0x00000009ff0f723e */ /* 0x000fe200000000ff */
[----:B------:R-:W-:Y:S01]  /*13470*/  @P4 STG.E.U16 desc[UR36][R6.64+0x1d2], R13 ;  /* 0x0001d20d06004986 */ /* 0x000fe2000c101524 */
[----:B------:R-:W-:-:S03]  /*13480*/  ISETP.GT.AND P4, PT, R0, 0xf1, P2 ;  /* 0x000000f10000780c */ /* 0x000fc60001784270 */
[----:B------:R-:W-:Y:S04]  /*13490*/  @P5 STG.E.U16 desc[UR36][R4.64+0x1e0], R14 ;  /* 0x0001e00e04005986 */ /* 0x000fe8000c101524 */
[----:B------:R-:W-:Y:S01]  /*134a0*/  @P6 STG.E.U16 desc[UR36][R4.64+0x1e2], R15 ;  /* 0x0001e20f04006986 */ /* 0x000fe2000c101524 */
[----:B------:R-:W-:Y:S01]  /*134b0*/  ISETP.GT.AND P6, PT, R0, 0xf0, P2 ;  /* 0x000000f00000780c */ /* 0x000fe200017c4270 */
[-C--:B0-----:R-:W-:Y:S01]  /*134c0*/  FMUL R11, R23, R2.reuse ;  /* 0x00000002170b7220 */ /* 0x081fe20000400000 */
[----:B------:R-:W-:-:S04]  /*134d0*/  FMUL R12, R22, R2 ;  /* 0x00000002160c7220 */ /* 0x000fc80000400000 */
[----:B------:R-:W-:Y:S02]  /*134e0*/  F2FP.F16.F32.PACK_AB R11, RZ, R11 ;  /* 0x0000000bff0b723e */ /* 0x000fe400000000ff */
[----:B------:R-:W-:Y:S02]  /*134f0*/  F2FP.F16.F32.PACK_AB R12, RZ, R12 ;  /* 0x0000000cff0c723e */ /* 0x000fe400000000ff */
[C---:B------:R-:W-:Y:S02]  /*13500*/  ISETP.GT.AND P5, PT, R0.reuse, 0xf8, P3 ;  /* 0x000000f80000780c */ /* 0x040fe40001fa4270 */
[----:B------:R-:W-:Y:S01]  /*13510*/  ISETP.GT.AND P3, PT, R0, 0xf9, P3 ;  /* 0x000000f90000780c */ /* 0x000fe20001f64270 */
[----:B------:R-:W-:Y:S01]  /*13520*/  @P6 STG.E.U16 desc[UR36][R6.64+0x1e0], R11 ;  /* 0x0001e00b06006986 */ /* 0x000fe2000c101524 */
[----:B------:R-:W-:-:S03]  /*13530*/  FMUL R10, R21, R2 ;  /* 0x00000002150a7220 */ /* 0x000fc60000400000 */
[----:B------:R0:W-:Y:S01]  /*13540*/  @P4 STG.E.U16 desc[UR36][R6.64+0x1e2], R12 ;  /* 0x0001e20c06004986 */ /* 0x0001e2000c101524 */
[----:B------:R-:W-:Y:S01]  /*13550*/  ISETP.GT.AND P4, PT, R0, 0xf8, P2 ;  /* 0x000000f80000780c */ /* 0x000fe20001784270 */
[-C--:B------:R-:W-:Y:S01]  /*13560*/  FMUL R9, R20, R2.reuse ;  /* 0x0000000214097220 */ /* 0x080fe20000400000 */
[-C--:B------:R-:W-:Y:S01]  /*13570*/  FMUL R8, R18, R2.reuse ;  /* 0x0000000212087220 */ /* 0x080fe20000400000 */
[----:B------:R-:W-:Y:S01]  /*13580*/  FMUL R3, R19, R2 ;  /* 0x0000000213037220 */ /* 0x000fe20000400000 */
[----:B------:R-:W-:Y:S02]  /*13590*/  F2FP.F16.F32.PACK_AB R10, RZ, R10 ;  /* 0x0000000aff0a723e */ /* 0x000fe400000000ff */
[----:B------:R-:W-:Y:S02]  /*135a0*/  ISETP.GT.AND P2, PT, R0, 0xf9, P2 ;  /* 0x000000f90000780c */ /* 0x000fe40001744270 */
[----:B------:R-:W-:Y:S02]  /*135b0*/  F2FP.F16.F32.PACK_AB R9, RZ, R9 ;  /* 0x00000009ff09723e */ /* 0x000fe400000000ff */
[----:B------:R-:W-:-:S02]  /*135c0*/  F2FP.F16.F32.PACK_AB R8, RZ, R8 ;  /* 0x00000008ff08723e */ /* 0x000fc400000000ff */
[----:B------:R-:W-:Y:S01]  /*135d0*/  F2FP.F16.F32.PACK_AB R3, RZ, R3 ;  /* 0x00000003ff03723e */ /* 0x000fe200000000ff */
[----:B------:R-:W-:Y:S01]  /*135e0*/  @P5 STG.E.U16 desc[UR36][R4.64+0x1f0], R10 ;  /* 0x0001f00a04005986 */ /* 0x000fe2000c101524 */
[----:B0-----:R-:W-:Y:S01]  /*135f0*/  PRMT R12, R8, 0x7610, R12 ;  /* 0x00007610080c7816 */ /* 0x001fe2000000000c */
[----:B------:R-:W-:Y:S01]  /*13600*/  @P4 IMAD.MOV.U32 R8, RZ, RZ, R6 ;  /* 0x000000ffff084224 */ /* 0x000fe200078e0006 */
[----:B------:R-:W-:Y:S01]  /*13610*/  PRMT R11, R3, 0x7610, R11 ;  /* 0x00007610030b7816 */ /* 0x000fe2000000000b */
[----:B------:R0:W-:Y:S01]  /*13620*/  @P3 STG.E.U16 desc[UR36][R4.64+0x1f2], R9 ;  /* 0x0001f20904003986 */ /* 0x0001e2000c101524 */
[----:B------:R-:W-:Y:S02]  /*13630*/  USHF.L.U32 UR12, UR8, 0x8, URZ ;  /* 0x00000008080c7899 */ /* 0x000fe4000800063f */
[----:B------:R-:W-:Y:S01]  /*13640*/  USHF.L.U64.HI UR11, UR8, 0x8, UR9 ;  /* 0x00000008080b7899 */ /* 0x000fe20008010209 */
[----:B0-----:R-:W-:-:S03]  /*13650*/  @P4 MOV R9, R7 ;  /* 0x0000000700094202 */ /* 0x001fc60000000f00 */
[----:B------:R-:W-:Y:S02]  /*13660*/  IMAD.U32 R3, RZ, RZ, UR12 ;  /* 0x0000000cff037e24 */ /* 0x000fe4000f8e00ff */
[----:B------:R0:W-:Y:S01]  /*13670*/  @P4 STG.E.U16 desc[UR36][R8.64+0x1f0], R11 ;  /* 0x0001f00b08004986 */ /* 0x0001e2000c101524 */
[C---:B------:R-:W-:Y:S02]  /*13680*/  ISETP.GT.AND P3, PT, R0.reuse, RZ, P1 ;  /* 0x000000ff0000720c */ /* 0x040fe40000f64270 */
[----:B------:R-:W-:Y:S01]  /*13690*/  ISETP.GT.AND P4, PT, R0, 0x1, P1 ;  /* 0x000000010000780c */ /* 0x000fe20000f84270 */
[-C--:B------:R-:W-:Y:S01]  /*136a0*/  FMUL R24, R24, R2.reuse ;  /* 0x0000000218187220 */ /* 0x080fe20000400000 */
[----:B------:R-:W-:Y:S01]  /*136b0*/  FMUL R25, R25, R2 ;  /* 0x0000000219197220 */ /* 0x000fe20000400000 */
[----:B0-----:R-:W-:Y:S02]  /*136c0*/  @P2 IMAD.MOV.U32 R8, RZ, RZ, R6 ;  /* 0x000000ffff082224 */ /* 0x001fe400078e0006 */
[----:B------:R-:W-:-:S02]  /*136d0*/  @P2 IMAD.MOV.U32 R9, RZ, RZ, R7 ;  /* 0x000000ffff092224 */ /* 0x000fc400078e0007 */
[----:B------:R-:W-:-:S03]  /*136e0*/  IMAD.U32 R7, RZ, RZ, UR11 ;  /* 0x0000000bff077e24 */ /* 0x000fc6000f8e00ff */
[----:B------:R0:W-:Y:S01]  /*136f0*/  @P2 STG.E.U16 desc[UR36][R8.64+0x1f2], R12 ;  /* 0x0001f20c08002986 */ /* 0x0001e2000c101524 */
[C---:B------:R-:W-:Y:S02]  /*13700*/  IADD3 R6, P2, P6, R4.reuse, UR5, R3 ;  /* 0x0000000504067c10 */ /* 0x040fe4000fe5e003 */
[----:B------:R-:W-:Y:S02]  /*13710*/  IADD3 R4, P5, R4, UR12, RZ ;  /* 0x0000000c04047c10 */ /* 0x000fe4000ffbe0ff */
[C---:B------:R-:W-:Y:S02]  /*13720*/  IADD3.X R7, R5.reuse, UR4, R7, P2, P6 ;  /* 0x0000000405077c10 */ /* 0x040fe400097ec407 */
[----:B------:R-:W-:Y:S02]  /*13730*/  F2FP.F16.F32.PACK_AB R24, RZ, R24 ;  /* 0x00000018ff18723e */ /* 0x000fe400000000ff */
[----:B------:R-:W-:Y:S02]  /*13740*/  IADD3.X R5, R5, UR11, RZ, P5, !PT ;  /* 0x0000000b05057c10 */ /* 0x000fe4000affe4ff */
[----:B------:R-:W-:-:S02]  /*13750*/  F2FP.F16.F32.PACK_AB R25, RZ, R25 ;  /* 0x00000019ff19723e */ /* 0x000fc400000000ff */
[C---:B------:R-:W-:Y:S01]  /*13760*/  ISETP.GT.AND P2, PT, R0.reuse, RZ, P0 ;  /* 0x000000ff0000720c */ /* 0x040fe20000744270 */
[----:B------:R-:W-:Y:S01]  /*13770*/  @P3 STG.E.U16 desc[UR36][R4.64], R24 ;  /* 0x0000001804003986 */ /* 0x000fe2000c101524 */
[----:B------:R-:W-:Y:S01]  /*13780*/  ISETP.GT.AND P3, PT, R0, 0x1, P0 ;  /* 0x000000010000780c */ /* 0x000fe20000764270 */
[-C--:B------:R-:W-:Y:S02]  /*13790*/  FMUL R26, R26, R2.reuse ;  /* 0x000000021a1a7220 */ /* 0x080fe40000400000 */
[----:B------:R-:W-:Y:S01]  /*137a0*/  @P4 STG.E.U16 desc[UR36][R4.64+0x2], R25 ;  /* 0x0000021904004986 */ /* 0x000fe2000c101524 */
[----:B------:R-:W-:Y:S01]  /*137b0*/  ISETP.GT.AND P4, PT, R0, 0x8, P1 ;  /* 0x000000080000780c */ /* 0x000fe20000f84270 */
[-C--:B------:R-:W-:Y:S01]  /*137c0*/  FMUL R27, R27, R2.reuse ;  /* 0x000000021b1b7220 */ /* 0x080fe20000400000 */
[----:B0-----:R-:W-:Y:S01]  /*137d0*/  IADD3 R8, P5, R4, UR5, RZ ;  /* 0x0000000504087c10 */ /* 0x001fe2000ffbe0ff */
[----:B------:R-:W-:Y:S01]  /*137e0*/  FMUL R28, R28, R2 ;  /* 0x000000021c1c7220 */ /* 0x000fe20000400000 */
[----:B------:R-:W-:-:S02]  /*137f0*/  F2FP.F16.F32.PACK_AB R26, RZ, R26 ;  /* 0x0000001aff1a723e */ /* 0x000fc400000000ff */
[----:B------:R-:W-:Y:S02]  /*13800*/  IADD3.X R9, R5, UR4, RZ, P5, !PT ;  /* 0x0000000405097c10 */ /* 0x000fe4000affe4ff */
[----:B------:R-:W-:Y:S02]  /*13810*/  F2FP.F16.F32.PACK_AB R27, RZ, R27 ;  /* 0x0000001bff1b723e */ /* 0x000fe400000000ff */
[----:B------:R-:W-:Y:S01]  /*13820*/  F2FP.F16.F32.PACK_AB R28, RZ, R28 ;  /* 0x0000001cff1c723e */ /* 0x000fe200000000ff */
[----:B------:R-:W-:Y:S01]  /*13830*/  @P2 STG.E.U16 desc[UR36][R8.64], R26 ;  /* 0x0000001a08002986 */ /* 0x000fe2000c101524 */
[C---:B------:R-:W-:Y:S02]  /*13840*/  ISETP.GT.AND P5, PT, R0.reuse, 0x9, P1 ;  /* 0x000000090000780c */ /* 0x040fe40000fa4270 */
[C---:B------:R-:W-:Y:S01]  /*13850*/  ISETP.GT.AND P2, PT, R0.reuse, 0x8, P0 ;  /* 0x000000080000780c */ /* 0x040fe20000744270 */
[----:B------:R-:W-:Y:S01]  /*13860*/  @P3 STG.E.U16 desc[UR36][R8.64+0x2], R27 ;  /* 0x0000021b08003986 */ /* 0x000fe2000c101524 */
[-C--:B------:R-:W-:Y:S01]  /*13870*/  FMUL R29, R29, R2.reuse ;  /* 0x000000021d1d7220 */ /* 0x080fe20000400000 */
[----:B------:R-:W-:Y:S01]  /*13880*/  ISETP.GT.AND P3, PT, R0, 0x9, P0 ;  /* 0x000000090000780c */ /* 0x000fe20000764270 */
[-C--:B------:R-:W-:Y:S01]  /*13890*/  FMUL R30, R30, R2.reuse ;  /* 0x000000021e1e7220 */ /* 0x080fe20000400000 */
[----:B------:R-:W-:Y:S01]  /*138a0*/  @P4 STG.E.U16 desc[UR36][R4.64+0x10], R28 ;  /* 0x0000101c04004986 */ /* 0x000fe2000c101524 */
[----:B------:R-:W-:Y:S01]  /*138b0*/  ISETP.GT.AND P4, PT, R0, 0x10, P1 ;  /* 0x000000100000780c */ /* 0x000fe20000f84270 */
[-C--:B------:R-:W-:Y:S01]  /*138c0*/  FMUL R31, R31, R2.reuse ;  /* 0x000000021f1f7220 */ /* 0x080fe20000400000 */
[----:B------:R-:W-:Y:S01]  /*138d0*/  IADD3 R10, P6, R4, UR5, RZ ;  /* 0x00000005040a7c10 */ /* 0x000fe2000ffde0ff */
[----:B------:R-:W-:Y:S01]  /*138e0*/  FMUL R32, R32, R2 ;  /* 0x0000000220207220 */ /* 0x000fe20000400000 */
[----:B------:R-:W-:-:S02]  /*138f0*/  F2FP.F16.F32.PACK_AB R29, RZ, R29 ;  /* 0x0000001dff1d723e */ /* 0x000fc400000000ff */
[----:B------:R-:W-:Y:S02]  /*13900*/  F2FP.F16.F32.PACK_AB R30, RZ, R30 ;  /* 0x0000001eff1e723e */ /* 0x000fe400000000ff */
[----:B------:R-:W-:Y:S02]  /*13910*/  IADD3.X R11, R5, UR4, RZ, P6, !PT ;  /* 0x00000004050b7c10 */ /* 0x000fe4000b7fe4ff */
[----:B------:R-:W-:Y:S01]  /*13920*/  F2FP.F16.F32.PACK_AB R31, RZ, R31 ;  /* 0x0000001fff1f723e */ /* 0x000fe200000000ff */
[----:B------:R-:W-:Y:S01]  /*13930*/  @P5 STG.E.U16 desc[UR36][R4.64+0x12], R29 ;  /* 0x0000121d04005986 */ /* 0x000fe2000c101524 */
[----:B------:R-:W-:Y:S02]  /*13940*/  F2FP.F16.F32.PACK_AB R32, RZ, R32 ;  /* 0x00000020ff20723e */ /* 0x000fe400000000ff */
[C---:B------:R-:W-:Y:S01]  /*13950*/  ISETP.GT.AND P5, PT, R0.reuse, 0x11, P1 ;  /* 0x000000110000780c */ /* 0x040fe20000fa4270 */
[----:B------:R-:W-:Y:S01]  /*13960*/  @P2 STG.E.U16 desc[UR36][R10.64+0x10], R30 ;  /* 0x0000101e0a002986 */ /* 0x000fe2000c101524 */
[----:B------:R-:W-:Y:S01]  /*13970*/  ISETP.GT.AND P2, PT, R0, 0x10, P0 ;  /* 0x000000100000780c */ /* 0x000fe20000744270 */
[----:B------:R-:W-:-:S02]  /*13980*/  FMUL R33, R33, R2 ;  /* 0x0000000221217220 */ /* 0x000fc40000400000 */
[----:B------:R-:W-:Y:S01]  /*13990*/  @P3 STG.E.U16 desc[UR36][R6.64+0x12], R31 ;  /* 0x0000121f06003986 */ /* 0x000fe2000c101524 */
[----:B------:R-:W-:Y:S01]  /*139a0*/  ISETP.GT.AND P3, PT, R0, 0x11, P0 ;  /* 0x000000110000780c */ /* 0x000fe20000764270 */
[-C--:B------:R-:W-:Y:S02]  /*139b0*/  FMUL R34, R34, R2.reuse ;  /* 0x0000000222227220 */ /* 0x080fe40000400000 */
[----:B------:R-:W-:Y:S01]  /*139c0*/  @P4 STG.E.U16 desc[UR36][R4.64+0x20], R32 ;  /* 0x0000202004004986 */ /* 0x000fe2000c101524 */
[----:B------:R-:W-:Y:S01]  /*139d0*/  ISETP.GT.AND P4, PT, R0, 0x18, P1 ;  /* 0x000000180000780c */ /* 0x000fe20000f84270 */
[-C--:B------:R-:W-:Y:S01]  /*139e0*/  FMUL R35, R35, R2.reuse ;  /* 0x0000000223237220 */ /* 0x080fe20000400000 */
[----:B------:R-:W-:Y:S01]  /*139f0*/  FMUL R36, R36, R2 ;  /* 0x0000000224247220 */ /* 0x000fe20000400000 */
[----:B------:R-:W-:Y:S02]  /*13a00*/  F2FP.F16.F32.PACK_AB R33, RZ, R33 ;  /* 0x00000021ff21723e */ /* 0x000fe400000000ff */
[----:B------:R-:W-:-:S02]  /*13a10*/  F2FP.F16.F32.PACK_AB R34, RZ, R34 ;  /* 0x00000022ff22723e */ /* 0x000fc400000000ff */
[----:B------:R-:W-:Y:S01]  /*13a20*/  F2FP.F16.F32.PACK_AB R35, RZ, R35 ;  /* 0x00000023ff23723e */ /* 0x000fe200000000ff */
[----:B------:R-:W-:Y:S01]  /*13a30*/  @P5 STG.E.U16 desc[UR36][R4.64+0x22], R33 ;  /* 0x0000222104005986 */ /* 0x000fe2000c101524 */
[----:B------:R-:W-:Y:S02]  /*13a40*/  F2FP.F16.F32.PACK_AB R36, RZ, R36 ;  /* 0x00000024ff24723e */ /* 0x000fe400000000ff */
[C---:B------:R-:W-:Y:S01]  /*13a50*/  ISETP.GT.AND P5, PT, R0.reuse, 0x19, P1 ;  /* 0x000000190000780c */ /* 0x040fe20000fa4270 */
[----:B------:R-:W-:Y:S01]  /*13a60*/  @P2 STG.E.U16 desc[UR36][R6.64+0x20], R34 ;  /* 0x0000202206002986 */ /* 0x000fe2000c101524 */
[C---:B------:R-:W-:Y:S01]  /*13a70*/  ISETP.GT.AND P2, PT, R0.reuse, 0x18, P0 ;  /* 0x000000180000780c */ /* 0x040fe20000744270 */
[-C--:B------:R-:W-:Y:S02]  /*13a80*/  FMUL R37, R37, R2.reuse ;  /* 0x0000000225257220 */ /* 0x080fe40000400000 */
[----:B------:R-:W-:Y:S01]  /*13a90*/  @P3 STG.E.U16 desc[UR36][R6.64+0x22], R35 ;  /* 0x0000222306003986 */ /* 0x000fe2000c101524 */
[----:B------:R-:W-:Y:S01]  /*13aa0*/  ISETP.GT.AND P3, PT, R0, 0x19, P0 ;  /* 0x000000190000780c */ /* 0x000fe20000764270 */
[----:B------:R-:W-:-:S02]  /*13ab0*/  FMUL R38, R38, R2 ;  /* 0x0000000226267220 */ /* 0x000fc40000400000 */
[----:B------:R-:W-:Y:S01]  /*13ac0*/  @P4 STG.E.U16 desc[UR36][R4.64+0x30], R36 ;  /* 0x0000302404004986 */ /* 0x000fe2000c101524 */
[----:B------:R-:W-:Y:S01]  /*13ad0*/  ISETP.GT.AND P4, PT, R0, 0x20, P1 ;  /* 0x000000200000780c */ /* 0x000fe20000f84270 */
[-C--:B------:R-:W-:Y:S01]  /*13ae0*/  FMUL R39, R39, R2.reuse ;  /* 0x0000000227277220 */ /* 0x080fe20000400000 */
[----:B------:R-:W-:Y:S01]  /*13af0*/  FMUL R40, R40, R2 ;  /* 0x0000000228287220 */ /* 0x000fe20000400000 */
[----:B------:R-:W-:Y:S02]  /*13b00*/  F2FP.F16.F32.PACK_AB R37, RZ, R37 ;  /* 0x00000025ff25723e */ /* 0x000fe400000000ff */
[----:B------:R-:W-:Y:S02]  /*13b10*/  F2FP.F16.F32.PACK_AB R38, RZ, R38 ;  /* 0x00000026ff26723e */ /* 0x000fe400000000ff */
[----:B------:R-:W-:Y:S01]  /*13b20*/  F2FP.F16.F32.PACK_AB R39, RZ, R39 ;  /* 0x00000027ff27723e */ /* 0x000fe200000000ff */
[----:B------:R-:W-:Y:S01]  /*13b30*/  @P5 STG.E.U16 desc[UR36][R4.64+0x32], R37 ;  /* 0x0000322504005986 */ /* 0x000fe2000c101524 */
[----:B------:R-:W-:-:S02]  /*13b40*/  F2FP.F16.F32.PACK_AB R40, RZ, R40 ;  /* 0x00000028ff28723e */ /* 0x000fc400000000ff */
[C---:B------:R-:W-:Y:S01]  /*13b50*/  ISETP.GT.AND P5, PT, R0.reuse, 0x21, P1 ;  /* 0x000000210000780c */ /* 0x040fe20000fa4270 */
[----:B------:R-:W-:Y:S01]  /*13b60*/  @P2 STG.E.U16 desc[UR36][R6.64+0x30], R38 ;  /* 0x0000302606002986 */ /* 0x000fe2000c101524 */
[C---:B------:R-:W-:Y:S01]  /*13b70*/  ISETP.GT.AND P2, PT, R0.reuse, 0x20, P0 ;  /* 0x000000200000780c */ /* 0x040fe20000744270 */
[-C--:B------:R-:W-:Y:S02]  /*13b80*/  FMUL R41, R41, R2.reuse ;  /* 0x0000000229297220 */ /* 0x080fe40000400000 */
[----:B------:R-:W-:Y:S01]  /*13b90*/  @P3 STG.E.U16 desc[UR36][R6.64+0x32], R39 ;  /* 0x0000322706003986 */ /* 0x000fe2000c101524 */
[----:B------:R-:W-:Y:S01]  /*13ba0*/  ISETP.GT.AND P3, PT, R0, 0x21, P0 ;  /* 0x000000210000780c */ /* 0x000fe20000764270 */
[-C--:B------:R-:W-:Y:S02]  /*13bb0*/  FMUL R42, R42, R2.reuse ;  /* 0x000000022a2a7220 */ /* 0x080fe40000400000 */
[----:B------:R-:W-:Y:S01]  /*13bc0*/  @P4 STG.E.U16 desc[UR36][R4.64+0x40], R40 ;  /* 0x0000402804004986 */ /* 0x000fe2000c101524 */
[----:B------:R-:W-:Y:S01]  /*13bd0*/  ISETP.GT.AND P4, PT, R0, 0x28, P1 ;  /* 0x000000280000780c */ /* 0x000fe20000f84270 */
[-C--:B------:R-:W-:Y:S01]  /*13be0*/  FMUL R43, R43, R2.reuse ;  /* 0x000000022b2b7220 */ /* 0x080fe20000400000 */
[----:B------:R-:W-:Y:S01]  /*13bf0*/  FMUL R44, R44, R2 ;  /* 0x000000022c2c7220 */ /* 0x000fe20000400000 */
[----:B------:R-:W-:-:S02]  /*13c00*/  F2FP.F16.F32.PACK_AB R41, RZ, R41 ;  /* 0x00000029ff29723e */ /* 0x000fc400000000ff */
[----:B------:R-:W-:Y:S02]  /*13c10*/  F2FP.F16.F32.PACK_AB R42, RZ, R42 ;  /* 0x0000002aff2a723e */ /* 0x000fe400000000ff */
        /* <DEDUP_REMOVED lines=357> */
[----:B------:R-:W-:Y:S01]  /*15270*/  ISETP.GT.AND P2, PT, R0, 0xd8, P0 ;  /* 0x000000d80000780c */ /* 0x000fe20000744270 */
[-C--:B------:R-:W-:Y:S02]  /*15280*/  FMUL R133, R133, R2.reuse ;  /* 0x0000000285857220 */ /* 0x080fe40000400000 */
[----:B------:R-:W-:Y:S01]  /*15290*/  @P3 STG.E.U16 desc[UR36][R6.64+0x1a2], R131 ;  /* 0x0001a28306003986 */ /* 0x000fe2000c101524 */
[----:B------:R-:W-:-:S03]  /*152a0*/  FMUL R134, R134, R2 ;  /* 0x0000000286867220 */ /* 0x000fc60000400000 */
[----:B------:R-:W-:Y:S01]  /*152b0*/  @P4 STG.E.U16 desc[UR36][R4.64+0x1b0], R132 ;  /* 0x0001b08404004986 */ /* 0x000fe2000c101524 */
[C---:B------:R-:W-:Y:S01]  /*152c0*/  ISETP.GT.AND P4, PT, R0.reuse, 0xd9, P0 ;  /* 0x000000d90000780c */ /* 0x040fe20000784270 */
[----:B------:R-:W-:Y:S01]  /*152d0*/  FMUL R135, R135, R2 ;  /* 0x0000000287877220 */ /* 0x000fe20000400000 */
[----:B------:R-:W-:Y:S02]  /*152e0*/  F2FP.F16.F32.PACK_AB R133, RZ, R133 ;  /* 0x00000085ff85723e */ /* 0x000fe400000000ff */
[----:B------:R-:W-:Y:S02]  /*152f0*/  F2FP.F16.F32.PACK_AB R134, RZ, R134 ;  /* 0x00000086ff86723e */ /* 0x000fe400000000ff */
[----:B------:R-:W-:Y:S01]  /*15300*/  F2FP.F16.F32.PACK_AB R135, RZ, R135 ;  /* 0x00000087ff87723e */ /* 0x000fe200000000ff */
[----:B------:R-:W-:Y:S01]  /*15310*/  @P5 STG.E.U16 desc[UR36][R4.64+0x1b2], R133 ;  /* 0x0001b28504005986 */ /* 0x000fe2000c101524 */
[----:B------:R-:W-:-:S03]  /*15320*/  ISETP.GT.AND P5, PT, R0, 0xe0, P1 ;  /* 0x000000e00000780c */ /* 0x000fc60000fa4270 */
[----:B------:R-:W-:Y:S01]  /*15330*/  @P2 STG.E.U16 desc[UR36][R6.64+0x1b0], R134 ;  /* 0x0001b08606002986 */ /* 0x000fe2000c101524 */
[----:B------:R-:W-:Y:S01]  /*15340*/  ISETP.GT.AND P2, PT, R0, 0xe1, P1 ;  /* 0x000000e10000780c */ /* 0x000fe20000f44270 */
[-C--:B------:R-:W-:Y:S01]  /*15350*/  FMUL R136, R136, R2.reuse ;  /* 0x0000000288887220 */ /* 0x080fe20000400000 */
[C---:B------:R-:W-:Y:S01]  /*15360*/  ISETP.GT.AND P3, PT, R0.reuse, 0xe0, P0 ;  /* 0x000000e00000780c */ /* 0x040fe20000764270 */
[----:B------:R-:W-:Y:S01]  /*15370*/  @P4 STG.E.U16 desc[UR36][R6.64+0x1b2], R135 ;  /* 0x0001b28706004986 */ /* 0x000fe2000c101524 */
[-C--:B------:R-:W-:Y:S01]  /*15380*/  FMUL R137, R137, R2.reuse ;  /* 0x0000000289897220 */ /* 0x080fe20000400000 */
[----:B------:R-:W-:Y:S01]  /*15390*/  ISETP.GT.AND P4, PT, R0, 0xe1, P0 ;  /* 0x000000e10000780c */ /* 0x000fe20000784270 */
[-C--:B------:R-:W-:Y:S01]  /*153a0*/  FMUL R138, R138, R2.reuse ;  /* 0x000000028a8a7220 */ /* 0x080fe20000400000 */
[----:B------:R-:W-:Y:S01]  /*153b0*/  FMUL R139, R139, R2 ;  /* 0x000000028b8b7220 */ /* 0x000fe20000400000 */
[----:B------:R-:W-:Y:S02]  /*153c0*/  F2FP.F16.F32.PACK_AB R136, RZ, R136 ;  /* 0x00000088ff88723e */ /* 0x000fe400000000ff */
[----:B------:R-:W-:-:S02]  /*153d0*/  F2FP.F16.F32.PACK_AB R137, RZ, R137 ;  /* 0x00000089ff89723e */ /* 0x000fc400000000ff */
[----:B------:R-:W-:Y:S02]  /*153e0*/  F2FP.F16.F32.PACK_AB R138, RZ, R138 ;  /* 0x0000008aff8a723e */ /* 0x000fe400000000ff */
[----:B------:R-:W-:Y:S01]  /*153f0*/  F2FP.F16.F32.PACK_AB R139, RZ, R139 ;  /* 0x0000008bff8b723e */ /* 0x000fe200000000ff */
[----:B------:R-:W-:Y:S01]  /*15400*/  @P5 STG.E.U16 desc[UR36][R4.64+0x1c0], R136 ;  /* 0x0001c08804005986 */ /* 0x000fe2000c101524 */
[----:B------:R-:W-:-:S03]  /*15410*/  ISETP.GT.AND P5, PT, R0, 0xe9, P1 ;  /* 0x000000e90000780c */ /* 0x000fc60000fa4270 */
[----:B------:R-:W-:Y:S01]  /*15420*/  @P2 STG.E.U16 desc[UR36][R4.64+0x1c2], R137 ;  /* 0x0001c28904002986 */ /* 0x000fe2000c101524 */
[C---:B------:R-:W-:Y:S02]  /*15430*/  ISETP.GT.AND P2, PT, R0.reuse, 0xe8, P1 ;  /* 0x000000e80000780c */ /* 0x040fe40000f44270 */
[C---:B------:R-:W-:Y:S01]  /*15440*/  ISETP.GT.AND P6, PT, R0.reuse, 0xe8, P0 ;  /* 0x000000e80000780c */ /* 0x040fe200007c4270 */
[----:B------:R-:W-:Y:S01]  /*15450*/  @P3 STG.E.U16 desc[UR36][R6.64+0x1c0], R138 ;  /* 0x0001c08a06003986 */ /* 0x000fe2000c101524 */
[----:B------:R-:W-:Y:S01]  /*15460*/  ISETP.GT.AND P3, PT, R0, 0xe9, P0 ;  /* 0x000000e90000780c */ /* 0x000fe20000764270 */
[-C--:B------:R-:W-:Y:S01]  /*15470*/  FMUL R140, R140, R2.reuse ;  /* 0x000000028c8c7220 */ /* 0x080fe20000400000 */
[-C--:B------:R-:W-:Y:S01]  /*15480*/  FMUL R141, R141, R2.reuse ;  /* 0x000000028d8d7220 */ /* 0x080fe20000400000 */
[----:B------:R-:W-:Y:S01]  /*15490*/  @P4 STG.E.U16 desc[UR36][R6.64+0x1c2], R139 ;  /* 0x0001c28b06004986 */ /* 0x000fe2000c101524 */
[----:B------:R-:W-:Y:S01]  /*154a0*/  ISETP.GT.AND P4, PT, R0, 0xf0, P1 ;  /* 0x000000f00000780c */ /* 0x000fe20000f84270 */
[-C--:B------:R-:W-:Y:S01]  /*154b0*/  FMUL R142, R142, R2.reuse ;  /* 0x000000028e8e7220 */ /* 0x080fe20000400000 */
[-C--:B------:R-:W-:Y:S01]  /*154c0*/  FMUL R143, R143, R2.reuse ;  /* 0x000000028f8f7220 */ /* 0x080fe20000400000 */
[----:B------:R-:W-:Y:S01]  /*154d0*/  FMUL R144, R144, R2 ;  /* 0x0000000290907220 */ /* 0x000fe20000400000 */
[----:B------:R-:W-:-:S02]  /*154e0*/  F2FP.F16.F32.PACK_AB R140, RZ, R140 ;  /* 0x0000008cff8c723e */ /* 0x000fc400000000ff */
[----:B------:R-:W-:Y:S02]  /*154f0*/  F2FP.F16.F32.PACK_AB R141, RZ, R141 ;  /* 0x0000008dff8d723e */ /* 0x000fe400000000ff */
[----:B------:R-:W-:Y:S02]  /*15500*/  F2FP.F16.F32.PACK_AB R142, RZ, R142 ;  /* 0x0000008eff8e723e */ /* 0x000fe400000000ff */
[----:B------:R-:W-:Y:S02]  /*15510*/  F2FP.F16.F32.PACK_AB R143, RZ, R143 ;  /* 0x0000008fff8f723e */ /* 0x000fe400000000ff */
[----:B------:R-:W-:Y:S01]  /*15520*/  F2FP.F16.F32.PACK_AB R144, RZ, R144 ;  /* 0x00000090ff90723e */ /* 0x000fe200000000ff */
[----:B------:R-:W-:Y:S01]  /*15530*/  @P2 STG.E.U16 desc[UR36][R4.64+0x1d0], R140 ;  /* 0x0001d08c04002986 */ /* 0x000fe2000c101524 */
[----:B------:R-:W-:-:S03]  /*15540*/  ISETP.GT.AND P2, PT, R0, 0xf1, P1 ;  /* 0x000000f10000780c */ /* 0x000fc60000f44270 */
[----:B------:R-:W-:Y:S01]  /*15550*/  @P5 STG.E.U16 desc[UR36][R4.64+0x1d2], R141 ;  /* 0x0001d28d04005986 */ /* 0x000fe2000c101524 */
[----:B------:R-:W-:-:S03]  /*15560*/  ISETP.GT.AND P5, PT, R0, 0xf0, P0 ;  /* 0x000000f00000780c */ /* 0x000fc600007a4270 */
[----:B------:R-:W-:Y:S01]  /*15570*/  @P6 STG.E.U16 desc[UR36][R6.64+0x1d0], R142 ;  /* 0x0001d08e06006986 */ /* 0x000fe2000c101524 */
[----:B------:R-:W-:-:S03]  /*15580*/  FMUL R145, R145, R2 ;  /* 0x0000000291917220 */ /* 0x000fc60000400000 */
[----:B------:R-:W-:Y:S01]  /*15590*/  @P3 STG.E.U16 desc[UR36][R6.64+0x1d2], R143 ;  /* 0x0001d28f06003986 */ /* 0x000fe2000c101524 */
[----:B------:R-:W-:-:S03]  /*155a0*/  ISETP.GT.AND P3, PT, R0, 0xf8, P1 ;  /* 0x000000f80000780c */ /* 0x000fc60000f64270 */
[----:B------:R-:W-:Y:S01]  /*155b0*/  @P4 STG.E.U16 desc[UR36][R4.64+0x1e0], R144 ;  /* 0x0001e09004004986 */ /* 0x000fe2000c101524 */
[----:B------:R-:W-:Y:S01]  /*155c0*/  ISETP.GT.AND P4, PT, R0, 0xf1, P0 ;  /* 0x000000f10000780c */ /* 0x000fe20000784270 */
[-C--:B------:R-:W-:Y:S01]  /*155d0*/  FMUL R146, R146, R2.reuse ;  /* 0x0000000292927220 */ /* 0x080fe20000400000 */
[C---:B------:R-:W-:Y:S01]  /*155e0*/  ISETP.GT.AND P1, PT, R0.reuse, 0xf9, P1 ;  /* 0x000000f90000780c */ /* 0x040fe20000f24270 */
[-C--:B------:R-:W-:Y:S01]  /*155f0*/  FMUL R147, R147, R2.reuse ;  /* 0x0000000293937220 */ /* 0x080fe20000400000 */
[----:B------:R-:W-:Y:S01]  /*15600*/  ISETP.GT.AND P6, PT, R0, 0xf8, P0 ;  /* 0x000000f80000780c */ /* 0x000fe200007c4270 */
[-C--:B------:R-:W-:Y:S01]  /*15610*/  FMUL R148, R148, R2.reuse ;  /* 0x0000000294947220 */ /* 0x080fe20000400000 */
[----:B------:R-:W-:Y:S01]  /*15620*/  FMUL R149, R149, R2 ;  /* 0x0000000295957220 */ /* 0x000fe20000400000 */
[----:B------:R-:W-:Y:S02]  /*15630*/  F2FP.F16.F32.PACK_AB R145, RZ, R145 ;  /* 0x00000091ff91723e */ /* 0x000fe400000000ff */
[----:B------:R-:W-:-:S02]  /*15640*/  F2FP.F16.F32.PACK_AB R146, RZ, R146 ;  /* 0x00000092ff92723e */ /* 0x000fc400000000ff */
[----:B------:R-:W-:Y:S02]  /*15650*/  ISETP.GT.AND P0, PT, R0, 0xf9, P0 ;  /* 0x000000f90000780c */ /* 0x000fe40000704270 */
[----:B------:R-:W-:Y:S01]  /*15660*/  F2FP.F16.F32.PACK_AB R147, RZ, R147 ;  /* 0x00000093ff93723e */ /* 0x000fe200000000ff */
[----:B------:R-:W-:Y:S01]  /*15670*/  FMUL R150, R150, R2 ;  /* 0x0000000296967220 */ /* 0x000fe20000400000 */
[----:B------:R-:W-:Y:S02]  /*15680*/  F2FP.F16.F32.PACK_AB R148, RZ, R148 ;  /* 0x00000094ff94723e */ /* 0x000fe400000000ff */
[----:B------:R-:W-:Y:S01]  /*15690*/  F2FP.F16.F32.PACK_AB R149, RZ, R149 ;  /* 0x00000095ff95723e */ /* 0x000fe200000000ff */
[----:B------:R-:W-:Y:S01]  /*156a0*/  FMUL R151, R151, R2 ;  /* 0x0000000297977220 */ /* 0x000fe20000400000 */
[----:B------:R-:W-:Y:S01]  /*156b0*/  @P2 STG.E.U16 desc[UR36][R4.64+0x1e2], R145 ;  /* 0x0001e29104002986 */ /* 0x000fe2000c101524 */
[----:B------:R-:W-:-:S03]  /*156c0*/  F2FP.F16.F32.PACK_AB R150, RZ, R150 ;  /* 0x00000096ff96723e */ /* 0x000fc600000000ff */
[----:B------:R-:W-:Y:S01]  /*156d0*/  @P5 STG.E.U16 desc[UR36][R6.64+0x1e0], R146 ;  /* 0x0001e09206005986 */ /* 0x000fe2000c101524 */
[----:B------:R-:W-:-:S03]  /*156e0*/  F2FP.F16.F32.PACK_AB R151, RZ, R151 ;  /* 0x00000097ff97723e */ /* 0x000fc600000000ff */
[----:B------:R-:W-:Y:S04]  /*156f0*/  @P4 STG.E.U16 desc[UR36][R6.64+0x1e2], R147 ;  /* 0x0001e29306004986 */ /* 0x000fe8000c101524 */
[----:B------:R-:W-:Y:S04]  /*15700*/  @P3 STG.E.U16 desc[UR36][R4.64+0x1f0], R148 ;  /* 0x0001f09404003986 */ /* 0x000fe8000c101524 */
[----:B------:R0:W-:Y:S02]  /*15710*/  @P1 STG.E.U16 desc[UR36][R4.64+0x1f2], R149 ;  /* 0x0001f29504001986 */ /* 0x0001e4000c101524 */
[----:B0-----:R-:W-:Y:S01]  /*15720*/  @P6 MOV R4, R6 ;  /* 0x0000000600046202 */ /* 0x001fe20000000f00 */
[----:B------:R-:W-:-:S05]  /*15730*/  @P6 IMAD.MOV.U32 R5, RZ, RZ, R7 ;  /* 0x000000ffff056224 */ /* 0x000fca00078e0007 */
[----:B------:R0:W-:Y:S04]  /*15740*/  @P6 STG.E.U16 desc[UR36][R4.64+0x1f0], R150 ;  /* 0x0001f09604006986 */ /* 0x0001e8000c101524 */
[----:B------:R0:W-:Y:S02]  /*15750*/  @P0 STG.E.U16 desc[UR36][R6.64+0x1f2], R151 ;  /* 0x0001f29706000986 */ /* 0x0001e4000c101524 */
.L_x_536:
[----:B------:R-:W-:Y:S05]  /*15760*/  BSYNC B0 ;  /* 0x0000000000007941 */ /* 0x000fea0003800000 */
.L_x_28:
[----:B0-----:R-:W2:Y:S04]  /*15770*/  LDL.LU R5, [R1+0x200] ;  /* 0x0002000001057983 */ /* 0x001ea80000300800 */
[----:B------:R-:W2:Y:S01]  /*15780*/  LDL.LU R4, [R1+0x204] ;  /* 0x0002040001047983 */ /* 0x000ea20000300800 */
[----:B------:R-:W-:Y:S01]  /*15790*/  ULDC UR4, c[0x0][0xc] ;  /* 0x0000030000047ab9 */ /* 0x000fe20000000800 */
[----:B------:R-:W-:Y:S01]  /*157a0*/  ULDC UR5, c[0x0][0x10] ;  /* 0x0000040000057ab9 */ /* 0x000fe20000000800 */
[----:B-----5:R-:W2:Y:S01]  /*157b0*/  LDC R3, c[0x0][0x14] ;  /* 0x00000500ff037b82 */ /* 0x020ea20000000800 */
[----:B------:R-:W-:Y:S01]  /*157c0*/  UIMAD.WIDE.U32 UR4, UR4, UR5, URZ ;  /* 0x00000005040472a5 */ /* 0x000fe2000f8e003f */
[----:B----4-:R-:W-:Y:S01]  /*157d0*/  PRMT R0, RZ, 0x7610, R0 ;  /* 0x00007610ff007816 */ /* 0x010fe20000000000 */
[----:B------:R-:W-:Y:S01]  /*157e0*/  UMOV UR42, 0xffffffff ;  /* 0xffffffff002a7882 */ /* 0x000fe20000000000 */
[----:B------:R-:W-:-:S03]  /*157f0*/  UMOV UR43, 0xffffffff ;  /* 0xffffffff002b7882 */ /* 0x000fc60000000000 */
[----:B--2---:R-:W-:-:S04]  /*15800*/  IMAD.WIDE.U32 R4, R3, UR4, R4 ;  /* 0x0000000403047c25 */ /* 0x004fc8000f8e0004 */
[----:B------:R-:W-:Y:S01]  /*15810*/  IMAD R3, R3, UR5, RZ ;  /* 0x0000000503037c24 */ /* 0x000fe2000f8e02ff */
[----:B------:R-:W-:Y:S01]  /*15820*/  ULDC.64 UR4, c[0x0][0x650] ;  /* 0x0001940000047ab9 */ /* 0x000fe20000000a00 */
[----:B------:R-:W-:Y:S01]  /*15830*/  IMAD.MOV.U32 R7, RZ, RZ, R4 ;  /* 0x000000ffff077224 */ /* 0x000fe200078e0004 */
[----:B------:R-:W-:Y:S01]  /*15840*/  ISETP.GE.U32.AND P0, PT, R4, UR4, PT ;  /* 0x0000000404007c0c */ /* 0x000fe2000bf06070 */
[----:B------:R-:W-:-:S05]  /*15850*/  IMAD.IADD R6, R5, 0x1, R3 ;  /* 0x0000000105067824 */ /* 0x000fca00078e0203 */
[----:B------:R0:W-:Y:S01]  /*15860*/  STL [R1+0x200], R6 ;  /* 0x0002000601007387 */ /* 0x0001e20000100800 */
[----:B------:R-:W-:-:S03]  /*15870*/  ISETP.GE.U32.AND.EX P0, PT, R6, UR5, PT, P0 ;  /* 0x0000000506007c0c */ /* 0x000fc6000bf06100 */
[----:B------:R0:W-:Y:S10]  /*15880*/  STL [R1+0x204], R7 ;  /* 0x0002040701007387 */ /* 0x0001f40000100800 */
[----:B0-----:R-:W-:Y:S05]  /*15890*/  @P0 BRA `(.L_x_537) ;  /* 0x0000000400880947 */ /* 0x001fea0003800000 */
[----:B------:R-:W0:Y:S01]  /*158a0*/  S2UR UR6, SR_CTAID.X ;  /* 0x00000000000679c3 */ /* 0x000e220000002500 */
[----:B------:R-:W-:Y:S01]  /*158b0*/  ULDC.64 UR12, c[0x0][0x628] ;  /* 0x00018a00000c7ab9 */ /* 0x000fe20000000a00 */
[----:B------:R-:W-:Y:S01]  /*158c0*/  ULDC UR4, c[0x0][0x150] ;  /* 0x0000540000047ab9 */ /* 0x000fe20000000800 */
[----:B------:R-:W-:Y:S01]  /*158d0*/  ISETP.NE.U32.AND P0, PT, RZ, UR12, PT ;  /* 0x0000000cff007c0c */ /* 0x000fe2000bf05070 */
[----:B------:R-:W-:Y:S01]  /*158e0*/  ULDC UR15, c[0x0][0x630] ;  /* 0x00018c00000f7ab9 */ /* 0x000fe20000000800 */
[C---:B------:R-:W-:Y:S01]  /*158f0*/  R2UR UR16, R7.reuse ;  /* 0x00000000071072ca */ /* 0x040fe200000e0000 */
[----:B------:R-:W-:Y:S01]  /*15900*/  ULDC UR19, c[0x0][0x154] ;  /* 0x0000550000137ab9 */ /* 0x000fe20000000800 */
[----:B------:R-:W-:Y:S01]  /*15910*/  ISETP.NE.AND.EX P0, PT, RZ, UR13, PT, P0 ;  /* 0x0000000dff007c0c */ /* 0x000fe2000bf05300 */
[----:B------:R-:W2:Y:S01]  /*15920*/  S2UR UR18, SR_CTAID.Y ;  /* 0x00000000001279c3 */ /* 0x000ea20000002600 */
[----:B------:R-:W-:Y:S02]  /*15930*/  R2UR UR17, R6 ;  /* 0x00000000061172ca */ /* 0x000fe400000e0000 */
[----:B------:R-:W-:-:S02]  /*15940*/  R2UR UR10, R7 ;  /* 0x00000000070a72ca */ /* 0x000fc400000e0000 */
[----:B------:R-:W-:Y:S02]  /*15950*/  R2UR UR11, R6 ;  /* 0x00000000060b72ca */ /* 0x000fe400000e0000 */
[----:B0-----:R-:W-:-:S05]  /*15960*/  I2FP.F32.U32 R0, UR6 ;  /* 0x0000000600007c45 */ /* 0x001fca0008201000 */
[----:B------:R-:W-:-:S04]  /*15970*/  FMUL R0, R0, UR4 ;  /* 0x0000000400007c20 */ /* 0x000fc80008400000 */
[----:B------:R0:W4:Y:S01]  /*15980*/  F2I.U32.TRUNC.NTZ R3, R0 ;  /* 0x0000000000037305 */ /* 0x000122000020f000 */
[----:B--2---:R-:W-:Y:S05]  /*15990*/  @!P0 BRA `(.L_x_538) ;  /* 0x0000000000308947 */ /* 0x004fea0003800000 */
        /* <DEDUP_REMOVED lines=12> */
.L_x_538:
[----:B------:R-:W-:Y:S01]  /*15a60*/  USHF.R.U64 UR43, UR10, UR15, UR11 ;  /* 0x0000000f0a2b7299 */ /* 0x000fe2000800120b */
[----:B0-----:R-:W-:Y:S01]  /*15a70*/  I2FP.F32.U32 R0, UR18 ;  /* 0x0000001200007c45 */ /* 0x001fe20008201000 */
[----:B------:R-:W-:Y:S02]  /*15a80*/  USHF.R.U32.HI UR4, URZ, UR15, UR11 ;  /* 0x0000000f3f047299 */ /* 0x000fe4000801160b */
        /* <DEDUP_REMOVED lines=8> */
[----:B------:R-:W-:Y:S01]  /*15b10*/  UIMAD.WIDE.U32 UR8, UR10, UR12, UR8 ;  /* 0x0000000c0a0872a5 */ /* 0x000fe2000f8e0008 */
[----:B----4-:R-:W-:Y:S01]  /*15b20*/  R2UR UR12, R3 ;  /* 0x00000000030c72ca */ /* 0x010fe200000e0000 */
[----:B------:R-:W-:Y:S01]  /*15b30*/  UIMAD UR10, UR10, UR13, UR4 ;  /* 0x0000000d0a0a72a4 */ /* 0x000fe2000f8e0204 */
[----:B------:R-:W-:Y:S01]  /*15b40*/  ULDC UR11, c[0x0][0x618] ;  /* 0x00018600000b7ab9 */ /* 0x000fe20000000800 */
[----:B------:R-:W-:Y:S02]  /*15b50*/  ULDC UR21, c[0x0][0x658] ;  /* 0x0001960000157ab9 */ /* 0x000fe40000000800 */
[----:B------:R-:W-:Y:S01]  /*15b60*/  UIADD3 UR9, UR9, UR10, URZ ;  /* 0x0000000a09097290 */ /* 0x000fe2000fffe03f */
[----:B------:R-:W-:Y:S01]  /*15b70*/  UMOV UR15, 0xffffffff ;  /* 0xffffffff000f7882 */ /* 0x000fe20000000000 */
[----:B------:R-:W-:Y:S01]  /*15b80*/  ULDC.64 UR4, c[0x0][0x640] ;  /* 0x0001900000047ab9 */ /* 0x000fe20000000a00 */
[----:B------:R-:W-:Y:S01]  /*15b90*/  USHF.L.U32 UR15, UR15, UR21, URZ ;  /* 0x000000150f0f7299 */ /* 0x000fe2000800063f */
[----:B------:R-:W-:Y:S01]  /*15ba0*/  ISETP.NE.U32.AND P0, PT, RZ, UR4, PT ;  /* 0x00000004ff007c0c */ /* 0x000fe2000bf05070 */
[----:B------:R-:W-:-:S02]  /*15bb0*/  USHF.R.U64 UR16, UR8, UR11, UR9 ;  /* 0x0000000b08107299 */ /* 0x000fc40008001209 */
[----:B------:R-:W-:Y:S01]  /*15bc0*/  USHF.R.U32.HI UR8, URZ, UR11, UR9 ;  /* 0x0000000b3f087299 */ /* 0x000fe20008011609 */
[----:B0-----:R-:W-:Y:S01]  /*15bd0*/  R2UR UR14, R0 ;  /* 0x00000000000e72ca */ /* 0x001fe200000e0000 */
[----:B------:R-:W-:Y:S01]  /*15be0*/  ULDC UR17, c[0x0][0x608] ;  /* 0x0001820000117ab9 */ /* 0x000fe20000000800 */
[----:B------:R-:W-:Y:S01]  /*15bf0*/  ULOP3.LUT UR41, URZ, UR15, URZ, 0x33, !UPT ;  /* 0x0000000f3f297292 */ /* 0x000fe2000f8e333f */
[----:B------:R-:W-:Y:S01]  /*15c00*/  ISETP.NE.AND.EX P0, PT, RZ, UR5, PT, P0 ;  /* 0x00000005ff007c0c */ /* 0x000fe2000bf05300 */
[----:B------:R-:W-:Y:S02]  /*15c10*/  USHF.R.U64 UR15, UR16, UR17, UR8 ;  /* 0x00000011100f7299 */ /* 0x000fe40008001208 */
[----:B------:R-:W-:Y:S02]  /*15c20*/  USHF.R.U32.HI UR8, URZ, UR17, UR8 ;  /* 0x000000113f087299 */ /* 0x000fe40008011608 */
[----:B------:R-:W-:Y:S02]  /*15c30*/  UIADD3 UR12, -UR12, URZ, URZ ;  /* 0x0000003f0c0c7290 */ /* 0x000fe4000fffe13f */
[----:B------:R-:W-:Y:S01]  /*15c40*/  USHF.R.U64 UR17, UR15, UR21, UR8 ;  /* 0x000000150f117299 */ /* 0x000fe20008001208 */
[----:B------:R-:W-:Y:S01]  /*15c50*/  UMOV UR19, 0x1 ;  /* 0x0000000100137882 */ /* 0x000fe20000000000 */
[----:B------:R-:W-:Y:S01]  /*15c60*/  ULDC UR13, c[0x0][0x144] ;  /* 0x00005100000d7ab9 */ /* 0x000fe20000000800 */
[----:B------:R-:W-:Y:S01]  /*15c70*/  ULDC UR7, c[0x0][0x600] ;  /* 0x0001800000077ab9 */ /* 0x000fe20000000800 */
[----:B------:R-:W-:-:S02]  /*15c80*/  USHF.L.U32 UR24, UR19, UR21, URZ ;  /* 0x0000001513187299 */ /* 0x000fc4000800063f */
[----:B------:R-:W-:Y:S02]  /*15c90*/  USHF.R.U32.HI UR8, URZ, UR21, UR8 ;  /* 0x000000153f087299 */ /* 0x000fe40008011608 */
[----:B------:R-:W-:Y:S02]  /*15ca0*/  UIMAD UR21, UR13, UR12, UR6 ;  /* 0x0000000c0d1572a4 */ /* 0x000fe4000f8e0206 */
[----:B------:R-:W-:Y:S02]  /*15cb0*/  UIADD3 UR20, UR7, -0x1, URZ ;  /* 0xffffffff07147890 */ /* 0x000fe4000fffe03f */
[----:B------:R-:W-:Y:S01]  /*15cc0*/  UIADD3 UR19, -UR14, URZ, URZ ;  /* 0x0000003f0e137290 */ /* 0x000fe2000fffe13f */
        /* <DEDUP_REMOVED lines=17> */
.L_x_539:
[----:B------:R-:W-:Y:S01]  /*15de0*/  UISETP.NE.AND UP0, UPT, UR45, URZ, UPT ;  /* 0x0000003f2d00728c */ /* 0x000fe2000bf05270 */
[----:B------:R-:W-:Y:S01]  /*15df0*/  IMAD.MOV.U32 R0, RZ, RZ, 0x1 ;  /* 0x00000001ff007424 */ /* 0x000fe200078e00ff */
[----:B------:R-:W-:Y:S02]  /*15e00*/  USHF.R.U64 UR4, UR6, UR22, UR8 ;  /* 0x0000001606047299 */ /* 0x000fe40008001208 */
[----:B------:R-:W-:Y:S02]  /*15e10*/  ULOP3.LUT UR41, UR15, UR41, URZ, 0xc0, !UPT ;  /* 0x000000290f297292 */ /* 0x000fe4000f8ec03f */
[----:B------:R-:W-:Y:S02]  /*15e20*/  UIADD3 UR5, -UR4, URZ, URZ ;  /* 0x0000003f04057290 */ /* 0x000fe4000fffe13f */
[----:B------:R-:W-:Y:S02]  /*15e30*/  UIMAD UR41, UR24, UR4, UR41 ;  /* 0x00000004182972a4 */ /* 0x000fe4000f8e0229 */
[----:B------:R-:W-:-:S02]  /*15e40*/  ULOP3.LUT UR16, UR16, UR20, URZ, 0xc0, !UPT ;  /* 0x0000001410107292 */ /* 0x000fc4000f8ec03f */
[----:B------:R-:W-:Y:S02]  /*15e50*/  @UP0 UIMAD UR21, UR25, UR19, UR18 ;  /* 0x00000013191502a4 */ /* 0x000fe4000f8e0212 */
[----:B------:R-:W-:-:S03]  /*15e60*/  UIMAD UR4, UR5, UR23, UR17 ;  /* 0x00000017050472a4 */ /* 0x000fc6000f8e0211 */
[----:B------:R-:W-:Y:S01]  /*15e70*/  ULDC UR5, c[0x0][0x610] ;  /* 0x0001840000057ab9 */ /* 0x000fe20000000800 */
[----:B------:R-:W-:Y:S02]  /*15e80*/  UIMAD UR4, UR4, UR7, UR16 ;  /* 0x00000007040472a4 */ /* 0x000fe4000f8e0210 */
[----:B------:R-:W-:-:S04]  /*15e90*/  UIMAD UR41, UR41, UR5, UR21 ;  /* 0x00000005292972a4 */ /* 0x000fc8000f8e0215 */
[----:B------:R-:W-:Y:S02]  /*15ea0*/  USEL UR42, UR4, UR41, !UP0 ;  /* 0x00000029042a7287 */ /* 0x000fe4000c000000 */
[----:B------:R-:W-:-:S12]  /*15eb0*/  USEL UR41, UR41, UR4, !UP0 ;  /* 0x0000000429297287 */ /* 0x000fd8000c000000 */
.L_x_537:
[----:B------:R-:W-:-:S13]  /*15ec0*/  LOP3.LUT P0, RZ, R0, 0xff, RZ, 0xc0, !PT ;  /* 0x000000ff00ff7812 */ /* 0x000fda000780c0ff */
[----:B------:R-:W-:Y:S05]  /*15ed0*/  @P0 BRA `(.L_x_540) ;  /* 0xfffffeb000a40947 */ /* 0x000fea000383ffff */
[----:B------:R-:W-:Y:S05]  /*15ee0*/  EXIT ;  /* 0x000000000000794d */ /* 0x000fea0003800000 */
.L_x_3:
[----:B------:R-:W2:Y:S01]  /*15ef0*/  LDL R5, [R1+0x204] ;  /* 0x0002040001057983 */ /* 0x000ea20000100800 */
[----:B------:R-:W-:-:S03]  /*15f00*/  ULDC.64 UR8, c[0x0][0x650] ;  /* 0x0001940000087ab9 */ /* 0x000fc60000000a00 */
[----:B------:R-:W3:Y:S01]  /*15f10*/  LDL R4, [R1+0x200] ;  /* 0x0002000001047983 */ /* 0x000ee20000100800 */
[----:B------:R-:W-:Y:S01]  /*15f20*/  PRMT R0, RZ, 0x7610, R0 ;  /* 0x00007610ff007816 */ /* 0x000fe20000000000 */
[----:B------:R-:W-:Y:S01]  /*15f30*/  IMAD.MOV.U32 R2, RZ, RZ, -0x1 ;  /* 0xffffffffff027424 */ /* 0x000fe200078e00ff */
[----:B------:R-:W-:Y:S01]  /*15f40*/  MOV R3, 0xffffffff ;  /* 0xffffffff00037802 */ /* 0x000fe20000000f00 */
[----:B------:R-:W-:Y:S01]  /*15f50*/  IMAD.MOV.U32 R9, RZ, RZ, -0x1 ;  /* 0xffffffffff097424 */ /* 0x000fe200078e00ff */
[----:B--2---:R-:W-:-:S04]  /*15f60*/  ISETP.GE.U32.AND P0, PT, R5, UR8, PT ;  /* 0x0000000805007c0c */ /* 0x004fc8000bf06070 */
[----:B---3--:R-:W-:-:S13]  /*15f70*/  ISETP.GE.U32.AND.EX P0, PT, R4, UR9, PT, P0 ;  /* 0x0000000904007c0c */ /* 0x008fda000bf06100 */
[----:B------:R-:W-:Y:S05]  /*15f80*/  @P0 BRA `(.L_x_541) ;  /* 0x00000004008c0947 */ /* 0x000fea0003800000 */
[----:B------:R-:W-:Y:S01]  /*15f90*/  I2FP.F32.U32 R0, UR4 ;  /* 0x0000000400007c45 */ /* 0x000fe20008201000 */
[----:B0-----:R-:W-:Y:S01]  /*15fa0*/  ULDC.64 UR16, c[0x0][0x628] ;  /* 0x00018a0000107ab9 */ /* 0x001fe20000000a00 */
        /* <DEDUP_REMOVED lines=24> */
.L_x_542:
        /* <DEDUP_REMOVED lines=24> */
[----:B------:R-:W-:Y:S01]  /*162b0*/  UMOV UR19, 0x1 ;  /* 0x0000000100137882 */ /* 0x000fe20000000000 */
[----:B------:R-:W-:Y:S01]  /*162c0*/  ULDC UR20, c[0x0][0x608] ;  /* 0x0001820000147ab9 */ /* 0x000fe20000000800 */
[----:B------:R-:W-:Y:S01]  /*162d0*/  USHF.L.U32 UR26, UR19, UR23, URZ ;  /* 0x00000017131a7299 */ /* 0x000fe2000800063f */
[----:B------:R-:W-:Y:S01]  /*162e0*/  ISETP.NE.AND.EX P0, PT, RZ, UR9, PT, P0 ;  /* 0x00000009ff007c0c */ /* 0x000fe2000bf05300 */
[----:B------:R-:W-:Y:S02]  /*162f0*/  USHF.R.U64 UR19, UR18, UR20, UR11 ;  /* 0x0000001412137299 */ /* 0x000fe4000800120b */
[----:B------:R-:W-:Y:S02]  /*16300*/  USHF.R.U32.HI UR11, URZ, UR20, UR11 ;  /* 0x000000143f0b7299 */ /* 0x000fe4000801160b */
[----:B------:R-:W-:-:S02]  /*16310*/  UIADD3 UR15, -UR15, URZ, URZ ;  /* 0x0000003f0f0f7290 */ /* 0x000fc4000fffe13f */
[----:B------:R-:W-:Y:S01]  /*16320*/  USHF.R.U64 UR20, UR19, UR23, UR11 ;  /* 0x0000001713147299 */ /* 0x000fe2000800120b */
[----:B------:R-:W-:Y:S01]  /*16330*/  ULDC UR16, c[0x0][0x144] ;  /* 0x0000510000107ab9 */ /* 0x000fe20000000800 */
[----:B------:R-:W-:Y:S01]  /*16340*/  ULDC UR6, c[0x0][0x600] ;  /* 0x0001800000067ab9 */ /* 0x000fe20000000800 */
[----:B------:R-:W-:Y:S02]  /*16350*/  USHF.R.U32.HI UR11, URZ, UR23, UR11 ;  /* 0x000000173f0b7299 */ /* 0x000fe4000801160b */
[----:B------:R-:W-:Y:S02]  /*16360*/  UIMAD UR23, UR16, UR15, UR4 ;  /* 0x0000000f101772a4 */ /* 0x000fe4000f8e0204 */
[----:B------:R-:W-:Y:S02]  /*16370*/  UIADD3 UR22, UR6, -0x1, URZ ;  /* 0xffffffff06167890 */ /* 0x000fe4000fffe03f */
[----:B------:R-:W-:Y:S02]  /*16380*/  ULOP3.LUT UR27, URZ, UR13, URZ, 0x33, !UPT ;  /* 0x0000000d3f1b7292 */ /* 0x000fe4000f8e333f */
        /* <DEDUP_REMOVED lines=18> */
.L_x_543:
[----:B------:R-:W-:Y:S01]  /*164b0*/  UISETP.NE.AND UP0, UPT, UR45, URZ, UPT ;  /* 0x0000003f2d00728c */ /* 0x000fe2000bf05270 */
[----:B------:R-:W-:Y:S01]  /*164c0*/  IMAD.MOV.U32 R0, RZ, RZ, 0x1 ;  /* 0x00000001ff007424 */ /* 0x000fe200078e00ff */
[----:B------:R-:W-:Y:S01]  /*164d0*/  USHF.R.U64 UR8, UR4, UR24, UR11 ;  /* 0x0000001804087299 */ /* 0x000fe2000800120b */
[----:B------:R-:W-:Y:S01]  /*164e0*/  IMAD.U32 R9, RZ, RZ, UR5 ;  /* 0x00000005ff097e24 */ /* 0x000fe2000f8e00ff */
[----:B------:R-:W-:Y:S02]  /*164f0*/  ULOP3.LUT UR4, UR19, UR27, URZ, 0xc0, !UPT ;  /* 0x0000001b13047292 */ /* 0x000fe4000f8ec03f */
[----:B------:R-:W-:Y:S02]  /*16500*/  ULOP3.LUT UR18, UR18, UR22, URZ, 0xc0, !UPT ;  /* 0x0000001612127292 */ /* 0x000fe4000f8ec03f */
[----:B------:R-:W-:-:S03]  /*16510*/  UIMAD UR4, UR26, UR8, UR4 ;  /* 0x000000081a0472a4 */ /* 0x000fc6000f8e0204 */
[----:B------:R-:W-:Y:S02]  /*16520*/  @UP0 UIMAD UR23, UR28, UR21, UR7 ;  /* 0x000000151c1702a4 */ /* 0x000fe4000f8e0207 */
[----:B------:R-:W-:-:S03]  /*16530*/  UIADD3 UR7, -UR8, URZ, URZ ;  /* 0x0000003f08077290 */ /* 0x000fc6000fffe13f */
[----:B------:R-:W-:Y:S01]  /*16540*/  ULDC UR8, c[0x0][0x610] ;  /* 0x0001840000087ab9 */ /* 0x000fe20000000800 */
[----:B------:R-:W-:Y:S02]  /*16550*/  UIMAD UR7, UR7, UR25, UR20 ;  /* 0x00000019070772a4 */ /* 0x000fe4000f8e0214 */
[----:B------:R-:W-:Y:S02]  /*16560*/  UIMAD UR4, UR4, UR8, UR23 ;  /* 0x00000008040472a4 */ /* 0x000fe4000f8e0217 */
[----:B------:R-:W-:-:S04]  /*16570*/  UIMAD UR7, UR7, UR6, UR18 ;  /* 0x00000006070772a4 */ /* 0x000fc8000f8e0212 */
[----:B------:R-:W-:Y:S02]  /*16580*/  USEL UR6, UR7, UR4, !UP0 ;  /* 0x0000000407067287 */ /* 0x000fe4000c000000 */
[----:B------:R-:W-:-:S04]  /*16590*/  USEL UR4, UR4, UR7, !UP0 ;  /* 0x0000000704047287 */ /* 0x000fc8000c000000 */
[----:B------:R-:W-:Y:S02]  /*165a0*/  MOV R2, UR6 ;  /* 0x0000000600027c02 */ /* 0x000fe40008000f00 */
[----:B------:R-:W-:-:S07]  /*165b0*/  IMAD.U32 R3, RZ, RZ, UR4 ;  /* 0x00000004ff037e24 */ /* 0x000fce000f8e00ff */
.L_x_541:
[----:B------:R-:W-:-:S08]  /*165c0*/  NOP ;  /* 0x0000000000007918 */ /* 0x000fd00000000000 */
[----:B0-----:R-:W0:-:S00]  /*165d0*/  USETMAXREG.DEALLOC.CTAPOOL 0x18 ;  /* 0x00000018000079c8 */ /* 0x001e0000080e0500 */
[----:B------:R-:W-:-:S13]  /*165e0*/  ISETP.NE.AND P0, PT, RZ, UR10, PT ;  /* 0x0000000aff007c0c */ /* 0x000fda000bf05270 */
[----:B------:R-:W-:Y:S05]  /*165f0*/  @P0 EXIT ;  /* 0x000000000000094d */ /* 0x000fea0003800000 */
[----:B0-----:R-:W-:Y:S01]  /*16600*/  LOP3.LUT P0, RZ, R0, 0xff, RZ, 0xc0, !PT ;  /* 0x000000ff00ff7812 */ /* 0x001fe2000780c0ff */
[----:B------:R-:W-:Y:S02]  /*16610*/  IMAD.MOV.U32 R0, RZ, RZ, 0x1 ;  /* 0x00000001ff007424 */ /* 0x000fe400078e00ff */
[----:B------:R-:W-:-:S10]  /*16620*/  IMAD.MOV.U32 R6, RZ, RZ, RZ ;  /* 0x000000ffff067224 */ /* 0x000fd400078e00ff */
[----:B------:R-:W-:Y:S05]  /*16630*/  @!P0 BRA `(.L_x_544) ;  /* 0x0000000c00648947 */ /* 0x000fea0003800000 */
[----:B------:R-:W0:Y:S01]  /*16640*/  S2R R4, SR_TID.X ;  /* 0x0000000000047919 */ /* 0x000e220000002100 */
[----:B------:R-:W-:Y:S01]  /*16650*/  ULDC UR4, c[0x0][0x28c] ;  /* 0x0000a30000047ab9 */ /* 0x000fe20000000800 */
[----:B------:R-:W-:Y:S01]  /*16660*/  ULDC UR6, c[0x0][0x658] ;  /* 0x0001960000067ab9 */ /* 0x000fe20000000800 */
[----:B------:R-:W-:Y:S01]  /*16670*/  UIADD3 UR10, UR4, 0x1f, URZ ;  /* 0x0000001f040a7890 */ /* 0x000fe2000fffe03f */
[----:B------:R-:W-:Y:S01]  /*16680*/  BSSY B0, `(.L_x_544) ;  /* 0x00000d4000007945 */ /* 0x000fe20003800000 */
[----:B------:R-:W-:Y:S01]  /*16690*/  UMOV UR7, 0xffffffff ;  /* 0xffffffff00077882 */ /* 0x000fe20000000000 */
[----:B------:R-:W-:Y:S01]  /*166a0*/  ULDC UR5, c[0x0][0x600] ;  /* 0x0001800000057ab9 */ /* 0x000fe20000000800 */
[----:B------:R-:W-:Y:S01]  /*166b0*/  UMOV UR9, 0x1 ;  /* 0x0000000100097882 */ /* 0x000fe20000000000 */
[----:B------:R-:W-:Y:S01]  /*166c0*/  USHF.L.U32 UR7, UR7, UR6, URZ ;  /* 0x0000000607077299 */ /* 0x000fe2000800063f */
[----:B------:R-:W-:Y:S01]  /*166d0*/  IMAD.MOV.U32 R8, RZ, RZ, 0x1 ;  /* 0x00000001ff087424 */ /* 0x000fe200078e00ff */
[----:B------:R-:W-:Y:S01]  /*166e0*/  UIADD3 UR4, UR5, -0x1, URZ ;  /* 0xffffffff05047890 */ /* 0x000fe2000fffe03f */
[----:B------:R-:W-:Y:S01]  /*166f0*/  MOV R0, 0x1 ;  /* 0x0000000100007802 */ /* 0x000fe20000000f00 */
[----:B------:R-:W-:Y:S01]  /*16700*/  USHF.R.S32.HI UR11, URZ, 0x1f, UR10 ;  /* 0x0000001f3f0b7899 */ /* 0x000fe2000801140a */
[----:B------:R-:W-:Y:S01]  /*16710*/  IMAD.MOV.U32 R6, RZ, RZ, RZ ;  /* 0x000000ffff067224 */ /* 0x000fe200078e00ff */
[----:B------:R-:W-:Y:S01]  /*16720*/  ULDC UR8, c[0x0][0xc] ;  /* 0x0000030000087ab9 */ /* 0x000fe20000000800 */
[----:B------:R-:W-:-:S02]  /*16730*/  USHF.L.U32 UR5, UR9, UR6, URZ ;  /* 0x0000000609057299 */ /* 0x000fc4000800063f */
[----:B------:R-:W-:Y:S01]  /*16740*/  ULEA.HI UR11, UR11, UR10, URZ, 0x5 ;  /* 0x0000000a0b0b7291 */ /* 0x000fe2000f8f283f */
[----:B------:R-:W-:Y:S01]  /*16750*/  ULDC UR9, c[0x0][0x10] ;  /* 0x0000040000097ab9 */ /* 0x000fe20000000800 */
[----:B------:R-:W-:Y:S02]  /*16760*/  ULOP3.LUT UR6, URZ, UR7, URZ, 0x33, !UPT ;  /* 0x000000073f067292 */ /* 0x000fe4000f8e333f */
[----:B------:R-:W-:Y:S01]  /*16770*/  UIMAD.WIDE.U32 UR8, UR8, UR9, URZ ;  /* 0x00000009080872a5 */ /* 0x000fe2000f8e003f */
[----:B------:R-:W-:Y:S01]  /*16780*/  ULDC UR7, c[0x0][0x14] ;  /* 0x0000050000077ab9 */ /* 0x000fe20000000800 */
[----:B------:R-:W-:Y:S02]  /*16790*/  USHF.R.S32.HI UR18, URZ, 0x5, UR11 ;  /* 0x000000053f127899 */ /* 0x000fe4000801140b */
[----:B------:R-:W-:Y:S02]  /*167a0*/  UIMAD.WIDE.U32 UR20, UR8, UR7, URZ ;  /* 0x00000007081472a5 */ /* 0x000fe4000f8e003f */
[----:B------:R-:W-:-:S02]  /*167b0*/  UIMAD UR13, UR9, UR7, URZ ;  /* 0x00000007090d72a4 */ /* 0x000fc4000f8e023f */
[----:B------:R-:W-:Y:S01]  /*167c0*/  ULOP3.LUT UR24, UR40, 0x2, URZ, 0xfc, !UPT ;  /* 0x0000000228187892 */ /* 0x000fe2000f8efc3f */
[C---:B0-----:R-:W-:Y:S01]  /*167d0*/  LOP3.LUT P2, RZ, R4.reuse, 0x7f, RZ, 0xc0, !PT ;  /* 0x0000007f04ff7812 */ /* 0x041fe2000784c0ff */
[----:B------:R-:W-:Y:S01]  /*167e0*/  UIADD3 UR13, UR21, UR13, URZ ;  /* 0x0000000d150d7290 */ /* 0x000fe2000fffe03f */
[----:B------:R-:W-:Y:S01]  /*167f0*/  LOP3.LUT P0, RZ, R4, 0x1f, RZ, 0xc0, !PT ;  /* 0x0000001f04ff7812 */ /* 0x000fe2000780c0ff */
[----:B------:R-:W-:Y:S01]  /*16800*/  UIADD3 UR25, UR18, 0x1, URZ ;  /* 0x0000000112197890 */ /* 0x000fe2000fffe03f */
[----:B------:R-:W-:Y:S02]  /*16810*/  ULDC.64 UR22, c[0x0][0x198] ;  /* 0x0000660000167ab9 */ /* 0x000fe40000000a00 */
[----:B------:R-:W-:-:S13]  /*16820*/  PLOP3.LUT P0, PT, P0, P2, PT, 0x8a, 0x0 ;  /* 0x000000000000781c */ /* 0x000fda0000705172 */
.L_x_556:
[----:B------:R-:W-:-:S03]  /*16830*/  UMOV UR7, 0xffffffff ;  /* 0xffffffff00077882 */ /* 0x000fc60000000000 */
[----:B------:R-:W-:Y:S05]  /*16840*/  BRA.DIV UR7, `(.L_x_545) ;  /* 0x00000012073c7947 */ /* 0x000fea000b800000 */
[----:B------:R-:W-:-:S13]  /*16850*/  ELECT P6, URZ, PT ;  /* 0x00000000003f782f */ /* 0x000fda00038c0000 */
.L_x_570:
[----:B------:R-:W0:Y:S01]  /*16860*/  LDC R4, c[0x0][0x28c] ;  /* 0x0000a300ff047b82 */ /* 0x000e220000000800 */
[----:B------:R-:W-:Y:S01]  /*16870*/  BSSY B1, `(.L_x_546) ;  /* 0x0000035000017945 */ /* 0x000fe20003800000 */
[----:B0-----:R-:W-:-:S13]  /*16880*/  ISETP.LT.OR P6, PT, R4, 0x1, !P6 ;  /* 0x000000010400780c */ /* 0x001fda00077c1670 */
[----:B------:R-:W-:Y:S05]  /*16890*/  @P6 BRA `(.L_x_547) ;  /* 0x0000000000c86947 */ /* 0x000fea0003800000 */
[----:B------:R-:W-:Y:S01]  /*168a0*/  IMAD.SHL.U32 R11, R3, 0x100, RZ ;  /* 0x00000100030b7824 */ /* 0x000fe200078e00ff */
[----:B------:R-:W-:Y:S01]  /*168b0*/  MOV R14, UR25 ;  /* 0x00000019000e7c02 */ /* 0x000fe20008000f00 */
[----:B------:R-:W-:Y:S02]  /*168c0*/  IMAD.SHL.U32 R2, R2, 0x100, RZ ;  /* 0x0000010002027824 */ /* 0x000fe400078e00ff */
[----:B------:R-:W-:Y:S02]  /*168d0*/  IMAD.MOV.U32 R12, RZ, RZ, RZ ;  /* 0x000000ffff0c7224 */ /* 0x000fe400078e00ff */
[----:B------:R-:W-:Y:S02]  /*168e0*/  IMAD.MOV.U32 R3, RZ, RZ, R0 ;  /* 0x000000ffff037224 */ /* 0x000fe400078e0000 */
[----:B------:R-:W-:-:S07]  /*168f0*/  IMAD.MOV.U32 R4, RZ, RZ, R6 ;  /* 0x000000ffff047224 */ /* 0x000fce00078e0006 */
.L_x_551:
[----:B------:R-:W0:Y:S01]  /*16900*/  S2R R10, SR_CgaCtaId ;  /* 0x00000000000a7919 */ /* 0x000e220000008800 */
[----:B------:R-:W-:Y:S01]  /*16910*/  MOV R5, 0x400 ;  /* 0x0000040000057802 */ /* 0x000fe20000000f00 */
[----:B------:R-:W1:Y:S03]  /*16920*/  @!P2 LDC R7, c[0x0][0x500] ;  /* 0x00014000ff07ab82 */ /* 0x000e660000000800 */
[----:B0-----:R-:W-:Y:S02]  /*16930*/  LEA R13, R10, R5, 0x18 ;  /* 0x000000050a0d7211 */ /* 0x001fe400078ec0ff */
[----:B------:R-:W-:-:S03]  /*16940*/  SHF.L.U32 R5, R3, 0x1f, RZ ;  /* 0x0000001f03057819 */ /* 0x000fc600000006ff */
[----:B------:R-:W-:-:S04]  /*16950*/  IMAD R10, R4, 0x8, R13 ;  /* 0x00000008040a7824 */ /* 0x000fc800078e020d */
[----:B------:R-:W0:Y:S02]  /*16960*/  SYNCS.PHASECHK.TRANS64.TRYWAIT P1, [R10+URZ+0x38], R5 ;  /* 0x000038050a0075a7 */ /* 0x000e24000802017f */
[----:B01----:R-:W-:Y:S05]  /*16970*/  @!P1 BRA `(.L_x_548) ;  /* 0x0000001000109947 */ /* 0x003fea0003800000 */
.L_x_571:
[----:B------:R-:W-:Y:S01]  /*16980*/  UPRMT UR7, UR24, 0x9910, URZ ;  /* 0x0000991018077896 */ /* 0x000fe2000800003f */
[----:B------:R1:W-:Y:S03]  /*16990*/  @!P2 SYNCS.ARRIVE.TRANS64 RZ, [R10+URZ], R7 ;  /* 0x000000070affa9a7 */ /* 0x0003e6000800003f */
[----:B------:R-:W-:-:S06]  /*169a0*/  UISETP.NE.AND UP0, UPT, UR7, 0x2, UPT ;  /* 0x000000020700788c */ /* 0x000fcc000bf05270 */
[----:B------:R-:W-:-:S13]  /*169b0*/  PLOP3.LUT P1, PT, PT, PT, UP0, 0x80, 0x0 ;  /* 0x000000000000781c */ /* 0x000fda0003f2f008 */
[----:B-1----:R-:W-:Y:S05]  /*169c0*/  @P1 BRA `(.L_x_549) ;  /* 0x0000000000041947 */ /* 0x002fea0003800000 */
[----:B------:R-:W-:Y:S01]  /*169d0*/  BPT.TRAP 0x1 ;  /* 0x000000040000795c */ /* 0x000fe20000300000 */
.L_x_549:
[----:B------:R-:W-:Y:S05]  /*169e0*/  @P0 BRA `(.L_x_550) ;  /* 0x0000000000040947 */ /* 0x000fea0003800000 */
[----:B------:R-:W-:Y:S01]  /*169f0*/  BPT.TRAP 0x1 ;  /* 0x000000040000795c */ /* 0x000fe20000300000 */
.L_x_550:
[----:B------:R-:W-:Y:S01]  /*16a00*/  IMAD R13, R4, 0x4000, R13 ;  /* 0x00004000040d7824 */ /* 0x000fe200078e020d */
[----:B------:R-:W-:Y:S01]  /*16a10*/  R2UR UR9, R10 ;  /* 0x000000000a0972ca */ /* 0x000fe200000e0000 */
[----:B------:R-:W-:Y:S01]  /*16a20*/  VIADD R14, R14, 0xffffffff ;  /* 0xffffffff0e0e7836 */ /* 0x000fe20000000000 */
[----:B------:R-:W-:Y:S01]  /*16a30*/  UIADD3 UR14, UP0, UR22, 0xf0, URZ ;  /* 0x000000f0160e7890 */ /* 0x000fe2000ff1e03f */
[----:B------:R-:W-:Y:S01]  /*16a40*/  R2UR UR11, R11 ;  /* 0x000000000b0b72ca */ /* 0x000fe200000e0000 */
[----:B------:R-:W-:Y:S01]  /*16a50*/  UIADD3 UR26, UP1, UR22, 0x1f0, URZ ;  /* 0x000001f0161a7890 */ /* 0x000fe2000ff3e03f */
[----:B------:R-:W-:Y:S01]  /*16a60*/  R2UR UR7, R13 ;  /* 0x000000000d0772ca */ /* 0x000fe200000e0000 */
[----:B------:R-:W-:Y:S01]  /*16a70*/  UIADD3.X UR15, URZ, UR23, URZ, UP0, !UPT ;  /* 0x000000173f0f7290 */ /* 0x000fe200087fe43f */
[----:B------:R-:W-:Y:S01]  /*16a80*/  R2UR UR10, R12 ;  /* 0x000000000c0a72ca */ /* 0x000fe200000e0000 */
[----:B------:R-:W-:Y:S01]  /*16a90*/  UIADD3.X UR27, URZ, UR23, URZ, UP1, !UPT ;  /* 0x000000173f1b7290 */ /* 0x000fe20008ffe43f */
[----:B------:R-:W-:Y:S01]  /*16aa0*/  R2UR UR12, R9 ;  /* 0x00000000090c72ca */ /* 0x000fe200000e0000 */
[----:B------:R-:W-:Y:S01]  /*16ab0*/  UMOV UR16, 0x0 ;  /* 0x0000000000107882 */ /* 0x000fe20000000000 */
[----:B------:R-:W-:Y:S01]  /*16ac0*/  R2UR UR19, R2 ;  /* 0x00000000021372ca */ /* 0x000fe200000e0000 */
[----:B------:R-:W-:Y:S01]  /*16ad0*/  UMOV UR17, 0x10000000 ;  /* 0x1000000000117882 */ /* 0x000fe20000000000 */
[----:B------:R-:W-:Y:S01]  /*16ae0*/  ISETP.GT.AND P3, PT, R14, 0x1, PT ;  /* 0x000000010e00780c */ /* 0x000fe20003f64270 */
[----:B------:R-:W-:Y:S01]  /*16af0*/  VIADD R12, R12, 0x20 ;  /* 0x000000200c0c7836 */ /* 0x000fe20000000000 */
[----:B------:R-:W-:-:S03]  /*16b00*/  IADD3 R4, R4, 0x1, RZ ;  /* 0x0000000104047810 */ /* 0x000fc60007ffe0ff */
[----:B------:R-:W-:Y:S01]  /*16b10*/  UIADD3 UR8, UR7, 0x180, URZ ;  /* 0x0000018007087890 */ /* 0x000fe2000fffe03f */
[----:B------:R-:W-:Y:S01]  /*16b20*/  ISETP.NE.AND P1, PT, R4, 0x7, PT ;  /* 0x000000070400780c */ /* 0x000fe20003f25270 */
[----:B------:R-:W-:-:S03]  /*16b30*/  UIADD3 UR7, UR7, 0x1c180, URZ ;  /* 0x0001c18007077890 */ /* 0x000fc6000fffe03f */
[----:B0-----:R-:W-:Y:S02]  /*16b40*/  SEL R10, RZ, 0x1, P1 ;  /* 0x00000001ff0a7807 */ /* 0x001fe40000800000 */
[----:B------:R-:W-:Y:S02]  /*16b50*/  SEL R4, R4, RZ, P1 ;  /* 0x000000ff04047207 */ /* 0x000fe40000800000 */
[----:B------:R0:W-:Y:S01]  /*16b60*/  UTMALDG.3D [UR8], [UR14], desc[UR16] ;  /* 0x000010080e0075b4 */ /* 0x0001e20008011000 */
[----:B------:R-:W-:Y:S01]  /*16b70*/  LOP3.LUT R3, R3, R10, RZ, 0x3c, !PT ;  /* 0x0000000a03037212 */ /* 0x000fe200078e3cff */
[----:B0-----:R-:W-:Y:S01]  /*16b80*/  UMOV UR8, UR7 ;  /* 0x0000000700087c82 */ /* 0x001fe20008000000 */
[----:B------:R-:W-:Y:S02]  /*16b90*/  UMOV UR11, UR19 ;  /* 0x00000013000b7c82 */ /* 0x000fe40008000000 */
[----:B------:R0:W-:Y:S02]  /*16ba0*/  UTMALDG.3D [UR8], [UR26], desc[UR16] ;  /* 0x000010081a0075b4 */ /* 0x0001e40008011000 */
[----:B0-----:R-:W-:Y:S05]  /*16bb0*/  @P3 BRA `(.L_x_551) ;  /* 0xfffffffc00503947 */ /* 0x001fea000383ffff */
.L_x_547:
[----:B------:R-:W-:Y:S05]  /*16bc0*/  BSYNC B1 ;  /* 0x0000000000017941 */ /* 0x000fea0003800000 */
.L_x_546:
[----:B------:R-:W2:Y:S01]  /*16bd0*/  LDL.LU R15, [R1+0x200] ;  /* 0x00020000010f7983 */ /* 0x000ea20000300800 */
[----:B------:R-:W-:Y:S01]  /*16be0*/  LOP3.LUT P3, RZ, R8, 0xff, RZ, 0xc0, !PT ;  /* 0x000000ff08ff7812 */ /* 0x000fe2000786c0ff */
[----:B------:R-:W-:Y:S01]  /*16bf0*/  VIADD R6, R6, UR18 ;  /* 0x0000001206067c36 */ /* 0x000fe20008000000 */
[----:B------:R-:W-:Y:S01]  /*16c00*/  ULDC.64 UR8, c[0x0][0x650] ;  /* 0x0001940000087ab9 */ /* 0x000fe20000000a00 */
[----:B------:R-:W3:Y:S01]  /*16c10*/  LDL.LU R13, [R1+0x204] ;  /* 0x00020400010d7983 */ /* 0x000ee20000300800 */
[----:B------:R-:W-:Y:S01]  /*16c20*/  UISETP.GE.U32.AND UP0, UPT, UR18, 0x7, UPT ;  /* 0x000000071200788c */ /* 0x000fe2000bf06070 */
[C---:B------:R-:W-:Y:S01]  /*16c30*/  IMAD.WIDE.U32 R2, R6.reuse, 0x24924925, RZ ;  /* 0x2492492506027825 */ /* 0x040fe200078e00ff */
[C---:B------:R-:W-:Y:S01]  /*16c40*/  ISETP.GT.U32.AND P1, PT, R6.reuse, 0x6, PT ;  /* 0x000000060600780c */ /* 0x040fe20003f24070 */
[----:B------:R-:W-:Y:S01]  /*16c50*/  BSSY B1, `(.L_x_552) ;  /* 0x0000074000017945 */ /* 0x000fe20003800000 */
[----:B------:R-:W-:Y:S01]  /*16c60*/  PRMT R8, RZ, 0x7610, R8 ;  /* 0x00007610ff087816 */ /* 0x000fe20000000008 */
[----:B------:R-:W-:-:S02]  /*16c70*/  IMAD.IADD R2, R6, 0x1, -R3 ;  /* 0x0000000106027824 */ /* 0x000fc400078e0a03 */
[----:B------:R-:W-:Y:S02]  /*16c80*/  IMAD.MOV.U32 R9, RZ, RZ, -0x1 ;  /* 0xffffffffff097424 */ /* 0x000fe400078e00ff */
[----:B------:R-:W0:Y:S01]  /*16c90*/  @P3 S2R R4, SR_CgaCtaId ;  /* 0x0000000000043919 */ /* 0x000e220000008800 */
[----:B------:R-:W-:Y:S02]  /*16ca0*/  LEA.HI R2, R2, R3, RZ, 0x1f ;  /* 0x0000000302027211 */ /* 0x000fe400078ff8ff */
[----:B------:R-:W-:-:S04]  /*16cb0*/  @P3 MOV R3, 0x400 ;  /* 0x0000040000033802 */ /* 0x000fc80000000f00 */
[----:B0-----:R-:W-:Y:S02]  /*16cc0*/  @P3 LEA R3, R4, R3, 0x18 ;  /* 0x0000000304033211 */ /* 0x001fe400078ec0ff */
[----:B------:R-:W-:Y:S02]  /*16cd0*/  MOV R4, UR18 ;  /* 0x0000001200047c02 */ /* 0x000fe40008000f00 */
[----:B------:R0:W-:Y:S01]  /*16ce0*/  @P3 SYNCS.ARRIVE.TRANS64.A1T0 RZ, [R3+URZ+0x88], RZ ;  /* 0x000088ff03ff39a7 */ /* 0x0001e2000810003f */
[----:B------:R-:W-:Y:S02]  /*16cf0*/  PLOP3.LUT P3, PT, PT, PT, UP0, 0x80, 0x0 ;  /* 0x000000000000781c */ /* 0x000fe40003f6f008 */
[----:B------:R-:W-:Y:S02]  /*16d00*/  ISETP.LT.U32.AND P1, PT, R4, 0x7, P1 ;  /* 0x000000070400780c */ /* 0x000fe40000f21070 */
[----:B------:R-:W-:Y:S02]  /*16d10*/  PRMT R4, RZ, 0x7610, R4 ;  /* 0x00007610ff047816 */ /* 0x000fe40000000004 */
[----:B0-----:R-:W-:-:S04]  /*16d20*/  SEL R3, RZ, 0x1, !P1 ;  /* 0x00000001ff037807 */ /* 0x001fc80004800000 */
[----:B------:R-:W-:Y:S02]  /*16d30*/  LOP3.LUT R0, R0, R3, RZ, 0x3c, !PT ;  /* 0x0000000300007212 */ /* 0x000fe400078e3cff */
[----:B------:R-:W-:Y:S01]  /*16d40*/  SHF.R.U32.HI R3, RZ, 0x2, R2 ;  /* 0x00000002ff037819 */ /* 0x000fe20000011602 */
[----:B------:R-:W-:-:S03]  /*16d50*/  IMAD.MOV.U32 R2, RZ, RZ, -0x1 ;  /* 0xffffffffff027424 */ /* 0x000fc600078e00ff */
[----:B------:R-:W-:Y:S01]  /*16d60*/  @P3 LOP3.LUT R0, R0, 0x1, R3, 0x78, !PT ;  /* 0x0000000100003812 */ /* 0x000fe200078e7803 */
[----:B------:R-:W-:Y:S02]  /*16d70*/  IMAD R6, R3, -0x7, R6 ;  /* 0xfffffff903067824 */ /* 0x000fe400078e0206 */
[----:B------:R-:W-:Y:S01]  /*16d80*/  IMAD.MOV.U32 R3, RZ, RZ, -0x1 ;  /* 0xffffffffff037424 */ /* 0x000fe200078e00ff */
[----:B---3--:R-:W-:-:S04]  /*16d90*/  IADD3 R13, P1, R13, UR20, RZ ;  /* 0x000000140d0d7c10 */ /* 0x008fc8000ff3e0ff */
[----:B--2---:R-:W-:Y:S01]  /*16da0*/  IADD3.X R15, R15, UR13, RZ, P1, !PT ;  /* 0x0000000d0f0f7c10 */ /* 0x004fe20008ffe4ff */
[----:B------:R0:W-:Y:S01]  /*16db0*/  STL [R1+0x204], R13 ;  /* 0x0002040d01007387 */ /* 0x0001e20000100800 */
[----:B------:R-:W-:-:S03]  /*16dc0*/  ISETP.GE.U32.AND P1, PT, R13, UR8, PT ;  /* 0x000000080d007c0c */ /* 0x000fc6000bf26070 */
[----:B------:R0:W-:Y:S01]  /*16dd0*/  STL [R1+0x200], R15 ;  /* 0x0002000f01007387 */ /* 0x0001e20000100800 */
[----:B------:R-:W-:-:S13]  /*16de0*/  ISETP.GE.U32.AND.EX P1, PT, R15, UR9, PT, P1 ;  /* 0x000000090f007c0c */ /* 0x000fda000bf26110 */
[----:B0-----:R-:W-:Y:S05]  /*16df0*/  @P1 BRA `(.L_x_553) ;  /* 0x0000000400641947 */ /* 0x001fea0003800000 */
[----:B------:R-:W0:Y:S01]  /*16e00*/  S2R R7, SR_CTAID.X ;  /* 0x0000000000077919 */ /* 0x000e220000002500 */
[----:B------:R-:W-:Y:S01]  /*16e10*/  ULDC UR7, c[0x0][0x150] ;  /* 0x0000540000077ab9 */ /* 0x000fe20000000800 */
[----:B------:R-:W1:Y:S01]  /*16e20*/  LDC R4, c[0x0][0x144] ;  /* 0x00005100ff047b82 */ /* 0x000e620000000800 */
[----:B------:R-:W-:Y:S01]  /*16e30*/  UISETP.NE.AND UP0, UPT, UR45, URZ, UPT ;  /* 0x0000003f2d00728c */ /* 0x000fe2000bf05270 */
[----:B------:R-:W2:Y:S01]  /*16e40*/  S2R R5, SR_CTAID.Y ;  /* 0x0000000000057919 */ /* 0x000ea20000002600 */
[----:B------:R-:W-:Y:S01]  /*16e50*/  ULDC.64 UR8, c[0x0][0x628] ;  /* 0x00018a0000087ab9 */ /* 0x000fe20000000a00 */
[----:B------:R-:W-:-:S03]  /*16e60*/  ULDC UR10, c[0x0][0x630] ;  /* 0x00018c00000a7ab9 */ /* 0x000fc60000000800 */
[----:B------:R-:W-:Y:S01]  /*16e70*/  PLOP3.LUT P1, PT, PT, PT, UP0, 0x80, 0x0 ;  /* 0x000000000000781c */ /* 0x000fe20003f2f008 */
[----:B------:R-:W3:Y:S01]  /*16e80*/  LDC R10, c[0x0][0x148] ;  /* 0x00005200ff0a7b82 */ /* 0x000ee20000000800 */
[----:B0-----:R-:W-:Y:S02]  /*16e90*/  I2FP.F32.U32 R2, R7 ;  /* 0x0000000700027245 */ /* 0x001fe40000201000 */
[----:B--2---:R-:W-:-:S03]  /*16ea0*/  I2FP.F32.U32 R3, R5 ;  /* 0x0000000500037245 */ /* 0x004fc60000201000 */
[----:B------:R-:W-:Y:S01]  /*16eb0*/  FMUL R2, R2, UR7 ;  /* 0x0000000702027c20 */ /* 0x000fe20008400000 */
[----:B------:R-:W-:Y:S02]  /*16ec0*/  ULDC UR7, c[0x0][0x154] ;  /* 0x0000550000077ab9 */ /* 0x000fe40000000800 */
[----:B------:R-:W-:-:S03]  /*16ed0*/  FMUL R9, R3, UR7 ;  /* 0x0000000703097c20 */ /* 0x000fc60008400000 */
[----:B------:R-:W0:Y:S08]  /*16ee0*/  F2I.U32.TRUNC.NTZ R2, R2 ;  /* 0x0000000200027305 */ /* 0x000e30000020f000 */
[----:B------:R-:W2:Y:S01]  /*16ef0*/  F2I.U32.TRUNC.NTZ R9, R9 ;  /* 0x0000000900097305 */ /* 0x000ea2000020f000 */
[----:B0-----:R-:W-:Y:S02]  /*16f00*/  IMAD.MOV R3, RZ, RZ, -R2 ;  /* 0x000000ffff037224 */ /* 0x001fe400078e0a02 */
[----:B------:R-:W-:-:S02]  /*16f10*/  IMAD.MOV.U32 R2, RZ, RZ, R13 ;  /* 0x000000ffff027224 */ /* 0x000fc400078e000d */
[----:B-1----:R-:W-:Y:S01]  /*16f20*/  IMAD R7, R4, R3, R7 ;  /* 0x0000000304077224 */ /* 0x002fe200078e0207 */
[----:B--2---:R-:W-:-:S05]  /*16f30*/  IADD3 R3, -R9, RZ, RZ ;  /* 0x000000ff09037210 */ /* 0x004fca0007ffe1ff */
[----:B---3--:R-:W-:Y:S01]  /*16f40*/  @P1 IMAD R7, R10, R3, R5 ;  /* 0x000000030a071224 */ /* 0x008fe200078e0205 */
[----:B------:R-:W-:Y:S01]  /*16f50*/  ISETP.NE.U32.AND P1, PT, RZ, UR8, PT ;  /* 0x00000008ff007c0c */ /* 0x000fe2000bf25070 */
[----:B------:R-:W-:-:S03]  /*16f60*/  IMAD.MOV.U32 R3, RZ, RZ, R15 ;  /* 0x000000ffff037224 */ /* 0x000fc600078e000f */
[----:B------:R-:W-:-:S13]  /*16f70*/  ISETP.NE.AND.EX P1, PT, RZ, UR9, PT, P1 ;  /* 0x00000009ff007c0c */ /* 0x000fda000bf25310 */
[----:B------:R-:W-:Y:S05]  /*16f80*/  @!P1 BRA `(.L_x_554) ;  /* 0x0000000000289947 */ /* 0x000fea0003800000 */
[----:B------:R-:W-:Y:S02]  /*16f90*/  ULDC UR7, c[0x0][0x634] ;  /* 0x00018d0000077ab9 */ /* 0x000fe40000000800 */
[----:B------:R-:W-:-:S05]  /*16fa0*/  IADD3 R3, P1, R13, UR7, RZ ;  /* 0x000000070d037c10 */ /* 0x000fca000ff3e0ff */
[----:B------:R-:W-:-:S04]  /*16fb0*/  IMAD.X R9, RZ, RZ, R15, P1 ;  /* 0x000000ffff097224 */ /* 0x000fc800008e060f */
[----:B------:R-:W-:-:S04]  /*16fc0*/  IMAD.WIDE.U32 R4, R9, UR8, RZ ;  /* 0x0000000809047c25 */ /* 0x000fc8000f8e00ff */
[----:B------:R-:W-:-:S04]  /*16fd0*/  IMAD.WIDE.U32 R4, P1, R3, UR9, R4 ;  /* 0x0000000903047c25 */ /* 0x000fc8000f820004 */
[----:B------:R-:W-:Y:S01]  /*16fe0*/  IMAD.WIDE.U32 R2, R3, UR8, RZ ;  /* 0x0000000803027c25 */ /* 0x000fe2000f8e00ff */
[----:B------:R-:W-:-:S04]  /*16ff0*/  MOV R2, R5 ;  /* 0x0000000500027202 */ /* 0x000fc80000000f00 */
[----:B------:R-:W-:Y:S01]  /*17000*/  IADD3 RZ, P3, R3, R4, RZ ;  /* 0x0000000403ff7210 */ /* 0x000fe20007f7e0ff */
[----:B------:R-:W-:-:S04]  /*17010*/  IMAD.X R3, RZ, RZ, RZ, P1 ;  /* 0x000000ffff037224 */ /* 0x000fc800008e06ff */
[----:B------:R-:W-:-:S08]  /*17020*/  IMAD.WIDE.U32.X R2, R9, UR9, R2, P3 ;  /* 0x0000000909027c25 */ /* 0x000fd000098e0402 */
.L_x_554:
[--C-:B------:R-:W-:Y:S01]  /*17030*/  SHF.R.U64 R9, R2, UR10, R3.reuse ;  /* 0x0000000a02097c19 */ /* 0x100fe20008001203 */
[----:B------:R-:W-:Y:S01]  /*17040*/  ULDC.64 UR8, c[0x0][0x620] ;  /* 0x0001880000087ab9 */ /* 0x000fe20000000a00 */
[----:B------:R-:W-:Y:S01]  /*17050*/  SHF.R.U32.HI R2, RZ, UR10, R3 ;  /* 0x0000000aff027c19 */ /* 0x000fe20008011603 */
[----:B------:R-:W-:Y:S01]  /*17060*/  IMAD.MOV.U32 R3, RZ, RZ, R15 ;  /* 0x000000ffff037224 */ /* 0x000fe200078e000f */
[----:B------:R-:W-:Y:S01]  /*17070*/  IADD3 R11, P1, RZ, -R9, RZ ;  /* 0x80000009ff0b7210 */ /* 0x000fe20007f3e0ff */
[----:B------:R-:W-:-:S04]  /*17080*/  ULDC UR7, c[0x0][0x618] ;  /* 0x0001860000077ab9 */ /* 0x000fc80000000800 */
[----:B------:R-:W-:-:S04]  /*17090*/  IMAD.X R2, RZ, RZ, ~R2, P1 ;  /* 0x000000ffff027224 */ /* 0x000fc800008e0e02 */
[----:B------:R-:W-:-:S04]  /*170a0*/  IMAD R2, R2, UR8, RZ ;  /* 0x0000000802027c24 */ /* 0x000fc8000f8e02ff */
[----:B------:R-:W-:Y:S02]  /*170b0*/  IMAD R5, R11, UR9, R2 ;  /* 0x000000090b057c24 */ /* 0x000fe4000f8e0202 */
[----:B------:R-:W-:-:S04]  /*170c0*/  IMAD.MOV.U32 R2, RZ, RZ, R13 ;  /* 0x000000ffff027224 */ /* 0x000fc800078e000d */
[----:B------:R-:W-:Y:S01]  /*170d0*/  IMAD.WIDE.U32 R2, R11, UR8, R2 ;  /* 0x000000080b027c25 */ /* 0x000fe2000f8e0002 */
[----:B------:R-:W-:Y:S02]  /*170e0*/  ULDC.64 UR8, c[0x0][0x640] ;  /* 0x0001900000087ab9 */ /* 0x000fe40000000a00 */
[----:B------:R-:W-:Y:S01]  /*170f0*/  ISETP.NE.U32.AND P1, PT, RZ, UR8, PT ;  /* 0x00000008ff007c0c */ /* 0x000fe2000bf25070 */
[----:B------:R-:W-:-:S03]  /*17100*/  IMAD.IADD R3, R3, 0x1, R5 ;  /* 0x0000000103037824 */ /* 0x000fc600078e0205 */
[----:B------:R-:W-:Y:S02]  /*17110*/  ISETP.NE.AND.EX P1, PT, RZ, UR9, PT, P1 ;  /* 0x00000009ff007c0c */ /* 0x000fe4000bf25310 */
[--C-:B------:R-:W-:Y:S02]  /*17120*/  SHF.R.U64 R10, R2, UR7, R3.reuse ;  /* 0x00000007020a7c19 */ /* 0x100fe40008001203 */
[----:B------:R-:W-:Y:S01]  /*17130*/  SHF.R.U32.HI R3, RZ, UR7, R3 ;  /* 0x00000007ff037c19 */ /* 0x000fe20008011603 */
[----:B------:R-:W-:-:S03]  /*17140*/  ULDC UR7, c[0x0][0x608] ;  /* 0x0001820000077ab9 */ /* 0x000fc60000000800 */
[--C-:B------:R-:W-:Y:S02]  /*17150*/  SHF.R.U64 R12, R10, UR7, R3.reuse ;  /* 0x000000070a0c7c19 */ /* 0x100fe40008001203 */
[----:B------:R-:W-:Y:S01]  /*17160*/  SHF.R.U32.HI R3, RZ, UR7, R3 ;  /* 0x00000007ff037c19 */ /* 0x000fe20008011603 */
[----:B------:R-:W-:-:S03]  /*17170*/  ULDC UR7, c[0x0][0x658] ;  /* 0x0001960000077ab9 */ /* 0x000fc60000000800 */
[--C-:B------:R-:W-:Y:S02]  /*17180*/  SHF.R.U32.HI R13, RZ, UR7, R3.reuse ;  /* 0x00000007ff0d7c19 */ /* 0x100fe40008011603 */
[----:B------:R-:W-:-:S03]  /*17190*/  SHF.R.U64 R11, R12, UR7, R3 ;  /* 0x000000070c0b7c19 */ /* 0x000fc60008001203 */
[----:B------:R-:W-:Y:S01]  /*171a0*/  IMAD.MOV.U32 R3, RZ, RZ, R13 ;  /* 0x000000ffff037224 */ /* 0x000fe200078e000d */
[----:B------:R-:W-:Y:S01]  /*171b0*/  MOV R2, R11 ;  /* 0x0000000b00027202 */ /* 0x000fe20000000f00 */
[----:B------:R-:W-:Y:S06]  /*171c0*/  @!P1 BRA `(.L_x_555) ;  /* 0x0000000000289947 */ /* 0x000fec0003800000 */
[----:B------:R-:W-:Y:S02]  /*171d0*/  ULDC UR7, c[0x0][0x64c] ;  /* 0x0001930000077ab9 */ /* 0x000fe40000000800 */
[----:B------:R-:W-:-:S05]  /*171e0*/  IADD3 R3, P1, R11, UR7, RZ ;  /* 0x000000070b037c10 */ /* 0x000fca000ff3e0ff */
[----:B------:R-:W-:-:S04]  /*171f0*/  IMAD.X R13, RZ, RZ, R13, P1 ;  /* 0x000000ffff0d7224 */ /* 0x000fc800008e060d */
[----:B------:R-:W-:-:S04]  /*17200*/  IMAD.WIDE.U32 R4, R13, UR8, RZ ;  /* 0x000000080d047c25 */ /* 0x000fc8000f8e00ff */
[----:B------:R-:W-:-:S04]  /*17210*/  IMAD.WIDE.U32 R4, P1, R3, UR9, R4 ;  /* 0x0000000903047c25 */ /* 0x000fc8000f820004 */
[----:B------:R-:W-:-:S04]  /*17220*/  IMAD.WIDE.U32 R2, R3, UR8, RZ ;  /* 0x0000000803027c25 */ /* 0x000fc8000f8e00ff */
[----:B------:R-:W-:Y:S01]  /*17230*/  IMAD.MOV.U32 R2, RZ, RZ, R5 ;  /* 0x000000ffff027224 */ /* 0x000fe200078e0005 */
[----:B------:R-:W-:Y:S01]  /*17240*/  IADD3 RZ, P3, R3, R4, RZ ;  /* 0x0000000403ff7210 */ /* 0x000fe20007f7e0ff */
[----:B------:R-:W-:-:S04]  /*17250*/  IMAD.X R3, RZ, RZ, RZ, P1 ;  /* 0x000000ffff037224 */ /* 0x000fc800008e06ff */
[----:B------:R-:W-:-:S08]  /*17260*/  IMAD.WIDE.U32.X R2, R13, UR9, R2, P3 ;  /* 0x000000090d027c25 */ /* 0x000fd000098e0402 */
.L_x_555:
[----:B------:R-:W-:Y:S01]  /*17270*/  ULDC UR7, c[0x0][0x648] ;  /* 0x0001920000077ab9 */ /* 0x000fe20000000800 */
[----:B------:R-:W-:Y:S01]  /*17280*/  LOP3.LUT R12, R12, UR6, RZ, 0xc0, !PT ;  /* 0x000000060c0c7c12 */ /* 0x000fe2000f8ec0ff */
[----:B------:R-:W-:Y:S01]  /*17290*/  UISETP.NE.AND UP0, UPT, UR45, URZ, UPT ;  /* 0x0000003f2d00728c */ /* 0x000fe2000bf05270 */
[----:B------:R-:W-:Y:S01]  /*172a0*/  SHF.R.U64 R3, R2, UR7, R3 ;  /* 0x0000000702037c19 */ /* 0x000fe20008001203 */
[----:B------:R-:W-:Y:S01]  /*172b0*/  ULDC UR7, c[0x0][0x638] ;  /* 0x00018e0000077ab9 */ /* 0x000fe20000000800 */
[----:B------:R-:W-:Y:S02]  /*172c0*/  LOP3.LUT R4, R10, UR4, RZ, 0xc0, !PT ;  /* 0x000000040a047c12 */ /* 0x000fe4000f8ec0ff */
[C---:B------:R-:W-:Y:S01]  /*172d0*/  IADD3 R2, -R3.reuse, RZ, RZ ;  /* 0x000000ff03027210 */ /* 0x040fe20007ffe1ff */
[----:B------:R-:W-:Y:S01]  /*172e0*/  IMAD R12, R3, UR5, R12 ;  /* 0x00000005030c7c24 */ /* 0x000fe2000f8e020c */
[----:B------:R-:W-:Y:S02]  /*172f0*/  PLOP3.LUT P1, PT, PT, PT, UP0, 0x40, 0x0 ;  /* 0x000000000000781c */ /* 0x000fe40003f2e808 */
[----:B------:R-:W-:Y:S01]  /*17300*/  PLOP3.LUT P3, PT, PT, PT, UP0, 0x40, 0x0 ;  /* 0x000000000000781c */ /* 0x000fe20003f6e808 */
[----:B------:R-:W-:Y:S01]  /*17310*/  IMAD R11, R2, UR7, R11 ;  /* 0x00000007020b7c24 */ /* 0x000fe2000f8e020b */
[----:B------:R-:W-:-:S02]  /*17320*/  ULDC UR7, c[0x0][0x610] ;  /* 0x0001840000077ab9 */ /* 0x000fc40000000800 */
[----:B------:R-:W-:Y:S01]  /*17330*/  IMAD R7, R12, UR7, R7 ;  /* 0x000000070c077c24 */ /* 0x000fe2000f8e0207 */
[----:B------:R-:W-:Y:S02]  /*17340*/  ULDC UR7, c[0x0][0x600] ;  /* 0x0001800000077ab9 */ /* 0x000fe40000000800 */
[----:B------:R-:W-:-:S05]  /*17350*/  IMAD R4, R11, UR7, R4 ;  /* 0x000000070b047c24 */ /* 0x000fca000f8e0204 */
[----:B------:R-:W-:Y:S02]  /*17360*/  SEL R2, R4, R7, P1 ;  /* 0x0000000704027207 */ /* 0x000fe40000800000 */
[----:B------:R-:W-:Y:S01]  /*17370*/  SEL R3, R7, R4, P3 ;  /* 0x0000000407037207 */ /* 0x000fe20001800000 */
[----:B------:R-:W-:-:S07]  /*17380*/  IMAD.MOV.U32 R4, RZ, RZ, 0x1 ;  /* 0x00000001ff047424 */ /* 0x000fce00078e00ff */
.L_x_553:
[----:B------:R-:W-:Y:S05]  /*17390*/  BSYNC B1 ;  /* 0x0000000000017941 */ /* 0x000fea0003800000 */
.L_x_552:
[----:B------:R-:W-:-:S13]  /*173a0*/  LOP3.LUT P1, RZ, R4, 0xff, RZ, 0xc0, !PT ;  /* 0x000000ff04ff7812 */ /* 0x000fda000782c0ff */
[----:B------:R-:W-:Y:S05]  /*173b0*/  @P1 BRA `(.L_x_556) ;  /* 0xfffffff4001c1947 */ /* 0x000fea000383ffff */
[----:B------:R-:W-:Y:S05]  /*173c0*/  BSYNC B0 ;  /* 0x0000000000007941 */ /* 0x000fea0003800000 */
.L_x_544:
[----:B------:R-:W-:-:S03]  /*173d0*/  UMOV UR7, 0xffffffff ;  /* 0xffffffff00077882 */ /* 0x000fc60000000000 */
[----:B------:R-:W-:Y:S05]  /*173e0*/  BRA.DIV UR7, `(.L_x_557) ;  /* 0x0000000607887947 */ /* 0x000fea000b800000 */
[----:B------:R-:W-:-:S13]  /*173f0*/  ELECT P6, URZ, PT ;  /* 0x00000000003f782f */ /* 0x000fda00038c0000 */
.L_x_574:
[----:B------:R-:W-:Y:S04]  /*17400*/  BSSY B0, `(.L_x_558) ;  /* 0x0000047000007945 */ /* 0x000fe80003800000 */
[----:B------:R-:W-:Y:S05]  /*17410*/  @!P6 BRA `(.L_x_559) ;  /* 0x000000040014e947 */ /* 0x000fea0003800000 */
[----:B------:R-:W-:-:S04]  /*17420*/  ULOP3.LUT UR7, UR40, 0x2, URZ, 0xfc, !UPT ;  /* 0x0000000228077892 */ /* 0x000fc8000f8efc3f */
[----:B------:R-:W-:-:S06]  /*17430*/  UISETP.NE.AND UP0, UPT, UR7, 0x3, UPT ;  /* 0x000000030700788c */ /* 0x000fcc000bf05270 */
[----:B------:R-:W-:-:S13]  /*17440*/  PLOP3.LUT P0, PT, PT, PT, UP0, 0x80, 0x0 ;  /* 0x000000000000781c */ /* 0x000fda0003f0f008 */
[----:B------:R-:W-:Y:S05]  /*17450*/  @!P0 BRA `(.L_x_560) ;  /* 0x0000000000048947 */ /* 0x000fea0003800000 */
[----:B------:R-:W-:Y:S01]  /*17460*/  BPT.TRAP 0x1 ;  /* 0x000000040000795c */ /* 0x000fe20000300000 */
.L_x_560:
[----:B------:R-:W0:Y:S01]  /*17470*/  S2R R3, SR_CgaCtaId ;  /* 0x0000000000037919 */ /* 0x000e220000008800 */
[----:B------:R-:W-:-:S04]  /*17480*/  MOV R2, 0x400 ;  /* 0x0000040000027802 */ /* 0x000fc80000000f00 */
[----:B0-----:R-:W-:Y:S02]  /*17490*/  LEA R3, R3, R2, 0x18 ;  /* 0x0000000203037211 */ /* 0x001fe400078ec0ff */
[----:B------:R-:W-:-:S03]  /*174a0*/  SHF.L.U32 R2, R0, 0x1f, RZ ;  /* 0x0000001f00027819 */ /* 0x000fc600000006ff */
[----:B------:R-:W-:-:S04]  /*174b0*/  VIADD R3, R3, 0x38 ;  /* 0x0000003803037836 */ /* 0x000fc80000000000 */
[----:B------:R-:W-:-:S04]  /*174c0*/  IMAD R5, R6, 0x8, R3 ;  /* 0x0000000806057824 */ /* 0x000fc800078e0203 */
[----:B------:R-:W0:Y:S02]  /*174d0*/  SYNCS.PHASECHK.TRANS64.TRYWAIT P0, [R5+URZ], R2 ;  /* 0x00000002050075a7 */ /* 0x000e24000800017f */
[----:B0-----:R-:W-:Y:S05]  /*174e0*/  @!P0 BRA `(.L_x_561) ;  /* 0x0000000400688947 */ /* 0x001fea0003800000 */
.L_x_575:
[----:B------:R-:W-:-:S05]  /*174f0*/  VIADD R6, R6, 0x1 ;  /* 0x0000000106067836 */ /* 0x000fca0000000000 */
[----:B------:R-:W-:-:S04]  /*17500*/  ISETP.NE.AND P0, PT, R6, 0x7, PT ;  /* 0x000000070600780c */ /* 0x000fc80003f05270 */
[----:B0-----:R-:W-:Y:S02]  /*17510*/  SEL R5, RZ, 0x1, P0 ;  /* 0x00000001ff057807 */ /* 0x001fe40000000000 */
[----:B------:R-:W-:Y:S02]  /*17520*/  SEL R6, R6, RZ, P0 ;  /* 0x000000ff06067207 */ /* 0x000fe40000000000 */
[----:B------:R-:W-:Y:S02]  /*17530*/  LOP3.LUT R5, R0, R5, RZ, 0x3c, !PT ;  /* 0x0000000500057212 */ /* 0x000fe400078e3cff */
[----:B------:R-:W-:Y:S02]  /*17540*/  LEA R7, R6, R3, 0x3 ;  /* 0x0000000306077211 */ /* 0x000fe400078e18ff */
[----:B------:R-:W-:-:S04]  /*17550*/  SHF.L.U32 R0, R5, 0x1f, RZ ;  /* 0x0000001f05007819 */ /* 0x000fc800000006ff */
[----:B------:R-:W0:Y:S02]  /*17560*/  SYNCS.PHASECHK.TRANS64.TRYWAIT P0, [R7+URZ], R0 ;  /* 0x00000000070075a7 */ /* 0x000e24000800017f */
[----:B0-----:R-:W-:Y:S05]  /*17570*/  @!P0 BRA `(.L_x_562) ;  /* 0x0000000400588947 */ /* 0x001fea0003800000 */
.L_x_576:
[----:B0-----:R-:W-:-:S05]  /*17580*/  VIADD R0, R6, 0x1 ;  /* 0x0000000106007836 */ /* 0x001fca0000000000 */
[----:B------:R-:W-:-:S04]  /*17590*/  ISETP.NE.AND P0, PT, R0, 0x7, PT ;  /* 0x000000070000780c */ /* 0x000fc80003f05270 */
[----:B------:R-:W-:Y:S02]  /*175a0*/  SEL R2, RZ, 0x1, P0 ;  /* 0x00000001ff027807 */ /* 0x000fe40000000000 */
[----:B------:R-:W-:Y:S02]  /*175b0*/  SEL R4, R0, RZ, P0 ;  /* 0x000000ff00047207 */ /* 0x000fe40000000000 */
[----:B------:R-:W-:-:S03]  /*175c0*/  LOP3.LUT R5, R5, R2, RZ, 0x3c, !PT ;  /* 0x0000000205057212 */ /* 0x000fc600078e3cff */
[----:B------:R-:W-:Y:S01]  /*175d0*/  IMAD R7, R4, 0x8, R3 ;  /* 0x0000000804077824 */ /* 0x000fe200078e0203 */
[----:B------:R-:W-:-:S04]  /*175e0*/  SHF.L.U32 R0, R5, 0x1f, RZ ;  /* 0x0000001f05007819 */ /* 0x000fc800000006ff */
[----:B------:R-:W0:Y:S02]  /*175f0*/  SYNCS.PHASECHK.TRANS64.TRYWAIT P0, [R7+URZ], R0 ;  /* 0x00000000070075a7 */ /* 0x000e24000800017f */
[----:B0-----:R-:W-:Y:S05]  /*17600*/  @!P0 BRA `(.L_x_563) ;  /* 0x0000000400488947 */ /* 0x001fea0003800000 */
.L_x_577:
        /* <DEDUP_REMOVED lines=9> */
.L_x_578:
[----:B0-----:R-:W-:-:S04]  /*176a0*/  IADD3 R0, R4, 0x1, RZ ;  /* 0x0000000104007810 */ /* 0x001fc80007ffe0ff */
        /* <DEDUP_REMOVED lines=8> */
.L_x_579:
        /* <DEDUP_REMOVED lines=9> */
.L_x_580:
[----:B0-----:R-:W-:-:S05]  /*177c0*/  VIADD R0, R4, 0x1 ;  /* 0x0000000104007836 */ /* 0x001fca0000000000 */
[----:B------:R-:W-:-:S04]  /*177d0*/  ISETP.NE.AND P0, PT, R0, 0x7, PT ;  /* 0x000000070000780c */ /* 0x000fc80003f05270 */
[----:B------:R-:W-:Y:S02]  /*177e0*/  SEL R2, RZ, 0x1, P0 ;  /* 0x00000001ff027807 */ /* 0x000fe40000000000 */
[----:B------:R-:W-:Y:S02]  /*177f0*/  SEL R0, R0, RZ, P0 ;  /* 0x000000ff00007207 */ /* 0x000fe40000000000 */
[----:B------:R-:W-:Y:S02]  /*17800*/  LOP3.LUT R2, R5, R2, RZ, 0x3c, !PT ;  /* 0x0000000205027212 */ /* 0x000fe400078e3cff */
[----:B------:R-:W-:Y:S02]  /*17810*/  LEA R3, R0, R3, 0x3 ;  /* 0x0000000300037211 */ /* 0x000fe400078e18ff */
[----:B------:R-:W-:-:S07]  /*17820*/  SHF.L.U32 R0, R2, 0x1f, RZ ;  /* 0x0000001f02007819 */ /* 0x000fce00000006ff */
.L_x_567:
[----:B0-----:R0:W1:Y:S02]  /*17830*/  SYNCS.PHASECHK.TRANS64.TRYWAIT P0, [R3+URZ], R0 ;  /* 0x00000000030075a7 */ /* 0x001064000800017f */
[----:B-1----:R-:W-:Y:S05]  /*17840*/  @!P0 NANOSLEEP.SYNCS 0x989680 ;  /* 0x009896800000895d */ /* 0x002fea0003900000 */
[----:B------:R-:W1:Y:S02]  /*17850*/  @!P0 SYNCS.PHASECHK.TRANS64 P0, [R3+URZ], R0 ;  /* 0x00000000030085a7 */ /* 0x000e64000800007f */
[----:B-1----:R-:W-:Y:S05]  /*17860*/  @!P0 BRA `(.L_x_567) ;  /* 0xfffffffc00f08947 */ /* 0x002fea000383ffff */
.L_x_559:
[----:B------:R-:W-:Y:S05]  /*17870*/  BSYNC B0 ;  /* 0x0000000000007941 */ /* 0x000fea0003800000 */
.L_x_558:
[----:B------:R-:W-:Y:S05]  /*17880*/  EXIT ;  /* 0x000000000000794d */ /* 0x000fea0003800000 */
.L_x_17:
[----:B-1----:R1:W4:Y:S02]  /*17890*/  SYNCS.PHASECHK.TRANS64.TRYWAIT P1, [R3+URZ], R0 ;  /* 0x00000000030075a7 */ /* 0x002324000802017f */
[----:B----4-:R-:W-:Y:S05]  /*178a0*/  @!P1 NANOSLEEP.SYNCS 0x989680 ;  /* 0x009896800000995d */ /* 0x010fea0003900000 */
[----:B------:R-:W4:Y:S02]  /*178b0*/  @!P1 SYNCS.PHASECHK.TRANS64 P1, [R3+URZ], R0 ;  /* 0x00000000030095a7 */ /* 0x000f24000802007f */
[----:B----4-:R-:W-:Y:S05]  /*178c0*/  @!P1 BRA `(.L_x_17) ;  /* 0xfffffffc00f09947 */ /* 0x010fea000383ffff */
[----:B------:R-:W-:Y:S05]  /*178d0*/  BRA `(.L_x_16) ;  /* 0xfffffe9800e87947 */ /* 0x000fea000383ffff */
.L_x_22:
[----:B-1----:R-:W-:-:S04]  /*178e0*/  IMAD.U32 R5, RZ, RZ, UR4 ;  /* 0x00000004ff057e24 */ /* 0x002fc8000f8e00ff */
[----:B------:R1:W2:Y:S03]  /*178f0*/  SYNCS.PHASECHK.TRANS64.TRYWAIT P1, [R5+URZ], R4 ;  /* 0x00000004050075a7 */ /* 0x0002a6000802017f */
[----:B--2---:R-:W-:Y:S05]  /*17900*/  @!P1 NANOSLEEP.SYNCS 0x989680 ;  /* 0x009896800000995d */ /* 0x004fea0003900000 */
[----:B------:R-:W2:Y:S02]  /*17910*/  @!P1 SYNCS.PHASECHK.TRANS64 P1, [R5+URZ], R4 ;  /* 0x00000004050095a7 */ /* 0x000ea4000802007f */
[----:B--2---:R-:W-:Y:S05]  /*17920*/  @!P1 BRA `(.L_x_22) ;  /* 0xfffffffc00ec9947 */ /* 0x004fea000383ffff */
[----:B------:R-:W-:Y:S05]  /*17930*/  BRA `(.L_x_21) ;  /* 0xfffffeb000487947 */ /* 0x000fea000383ffff */
.L_x_545:
[----:B------:R-:W-:Y:S01]  /*17940*/  BSSY B1, `(.L_x_568) ;  /* 0x0000006000017945 */ /* 0x000fe20003800000 */
[----:B------:R-:W-:-:S07]  /*17950*/  IMAD.MOV.U32 R15, RZ, RZ, -0x1 ;  /* 0xffffffffff0f7424 */ /* 0x000fce00078e00ff */
[----:B------:R-:W-:Y:S05]  /*17960*/  WARPSYNC.COLLECTIVE R15, `(.L_x_569) ;  /* 0x000000000f0c7348 */ /* 0x000fea0003c00000 */
[----:B------:R-:W-:Y:S02]  /*17970*/  ELECT P6, UR62, PT ;  /* 0x00000000003e782f */ /* 0x000fe400038c0000 */
[----:B------:R-:W-:Y:S01]  /*17980*/  MOV R14, UR62 ;  /* 0x0000003e000e7c02 */ /* 0x000fe20008000f00 */
[----:B------:R-:W-:Y:S10]  /*17990*/  ENDCOLLECTIVE ;  /* 0x000000000000791b */ /* 0x000ff40003800000 */
.L_x_569:
[----:B------:R-:W-:Y:S05]  /*179a0*/  BSYNC B1 ;  /* 0x0000000000017941 */ /* 0x000fea0003800000 */
.L_x_568:
[----:B------:R-:W-:Y:S05]  /*179b0*/  BRA `(.L_x_570) ;  /* 0xffffffec00a87947 */ /* 0x000fea000383ffff */
.L_x_548:
[----:B0-----:R0:W1:Y:S02]  /*179c0*/  SYNCS.PHASECHK.TRANS64.TRYWAIT P1, [R10+URZ+0x38], R5 ;  /* 0x000038050a0075a7 */ /* 0x001064000802017f */
[----:B-1----:R-:W-:Y:S05]  /*179d0*/  @!P1 NANOSLEEP.SYNCS 0x989680 ;  /* 0x009896800000995d */ /* 0x002fea0003900000 */
[----:B------:R-:W1:Y:S02]  /*179e0*/  @!P1 SYNCS.PHASECHK.TRANS64 P1, [R10+URZ+0x38], R5 ;  /* 0x000038050a0095a7 */ /* 0x000e64000802007f */
[----:B-1----:R-:W-:Y:S05]  /*179f0*/  @!P1 BRA `(.L_x_548) ;  /* 0xfffffffc00f09947 */ /* 0x002fea000383ffff */
[----:B------:R-:W-:Y:S05]  /*17a00*/  BRA `(.L_x_571) ;  /* 0xffffffec00dc7947 */ /* 0x000fea000383ffff */
.L_x_557:
[----:B------:R-:W-:Y:S01]  /*17a10*/  BSSY B0, `(.L_x_572) ;  /* 0x0000006000007945 */ /* 0x000fe20003800000 */
[----:B------:R-:W-:-:S07]  /*17a20*/  IMAD.MOV.U32 R15, RZ, RZ, -0x1 ;  /* 0xffffffffff0f7424 */ /* 0x000fce00078e00ff */
[----:B------:R-:W-:Y:S05]  /*17a30*/  WARPSYNC.COLLECTIVE R15, `(.L_x_573) ;  /* 0x000000000f0c7348 */ /* 0x000fea0003c00000 */
[----:B------:R-:W-:Y:S02]  /*17a40*/  ELECT P6, UR62, PT ;  /* 0x00000000003e782f */ /* 0x000fe400038c0000 */
[----:B------:R-:W-:Y:S01]  /*17a50*/  MOV R14, UR62 ;  /* 0x0000003e000e7c02 */ /* 0x000fe20008000f00 */
[----:B------:R-:W-:Y:S10]  /*17a60*/  ENDCOLLECTIVE ;  /* 0x000000000000791b */ /* 0x000ff40003800000 */
.L_x_573:
[----:B------:R-:W-:Y:S05]  /*17a70*/  BSYNC B0 ;  /* 0x0000000000007941 */ /* 0x000fea0003800000 */
.L_x_572:
[----:B------:R-:W-:Y:S05]  /*17a80*/  BRA `(.L_x_574) ;  /* 0xfffffff8005c7947 */ /* 0x000fea000383ffff */
.L_x_561:
[----:B0-----:R0:W1:Y:S02]  /*17a90*/  SYNCS.PHASECHK.TRANS64.TRYWAIT P0, [R5+URZ], R2 ;  /* 0x00000002050075a7 */ /* 0x001064000800017f */
[----:B-1----:R-:W-:Y:S05]  /*17aa0*/  @!P0 NANOSLEEP.SYNCS 0x989680 ;  /* 0x009896800000895d */ /* 0x002fea0003900000 */
[----:B------:R-:W1:Y:S02]  /*17ab0*/  @!P0 SYNCS.PHASECHK.TRANS64 P0, [R5+URZ], R2 ;  /* 0x00000002050085a7 */ /* 0x000e64000800007f */
[----:B-1----:R-:W-:Y:S05]  /*17ac0*/  @!P0 BRA `(.L_x_561) ;  /* 0xfffffffc00f08947 */ /* 0x002fea000383ffff */
[----:B------:R-:W-:Y:S05]  /*17ad0*/  BRA `(.L_x_575) ;  /* 0xfffffff800847947 */ /* 0x000fea000383ffff */
.L_x_562:
[----:B0-----:R0:W1:Y:S02]  /*17ae0*/  SYNCS.PHASECHK.TRANS64.TRYWAIT P0, [R7+URZ], R0 ;  /* 0x00000000070075a7 */ /* 0x001064000800017f */
[----:B-1----:R-:W-:Y:S05]  /*17af0*/  @!P0 NANOSLEEP.SYNCS 0x989680 ;  /* 0x009896800000895d */ /* 0x002fea0003900000 */
[----:B------:R-:W1:Y:S02]  /*17b00*/  @!P0 SYNCS.PHASECHK.TRANS64 P0, [R7+URZ], R0 ;  /* 0x00000000070085a7 */ /* 0x000e64000800007f */
[----:B-1----:R-:W-:Y:S05]  /*17b10*/  @!P0 BRA `(.L_x_562) ;  /* 0xfffffffc00f08947 */ /* 0x002fea000383ffff */
[----:B------:R-:W-:Y:S05]  /*17b20*/  BRA `(.L_x_576) ;  /* 0xfffffff800947947 */ /* 0x000fea000383ffff */
.L_x_563:
[----:B0-----:R0:W1:Y:S02]  /*17b30*/  SYNCS.PHASECHK.TRANS64.TRYWAIT P0, [R7+URZ], R0 ;  /* 0x00000000070075a7 */ /* 0x001064000800017f */
[----:B-1----:R-:W-:Y:S05]  /*17b40*/  @!P0 NANOSLEEP.SYNCS 0x989680 ;  /* 0x009896800000895d */ /* 0x002fea0003900000 */
[----:B------:R-:W1:Y:S02]  /*17b50*/  @!P0 SYNCS.PHASECHK.TRANS64 P0, [R7+URZ], R0 ;  /* 0x00000000070085a7 */ /* 0x000e64000800007f */
[----:B-1----:R-:W-:Y:S05]  /*17b60*/  @!P0 BRA `(.L_x_563) ;  /* 0xfffffffc00f08947 */ /* 0x002fea000383ffff */
[----:B------:R-:W-:Y:S05]  /*17b70*/  BRA `(.L_x_577) ;  /* 0xfffffff800a47947 */ /* 0x000fea000383ffff */
.L_x_564:
[----:B0-----:R0:W1:Y:S02]  /*17b80*/  SYNCS.PHASECHK.TRANS64.TRYWAIT P0, [R7+URZ], R0 ;  /* 0x00000000070075a7 */ /* 0x001064000800017f */
[----:B-1----:R-:W-:Y:S05]  /*17b90*/  @!P0 NANOSLEEP.SYNCS 0x989680 ;  /* 0x009896800000895d */ /* 0x002fea0003900000 */
[----:B------:R-:W1:Y:S02]  /*17ba0*/  @!P0 SYNCS.PHASECHK.TRANS64 P0, [R7+URZ], R0 ;  /* 0x00000000070085a7 */ /* 0x000e64000800007f */
[----:B-1----:R-:W-:Y:S05]  /*17bb0*/  @!P0 BRA `(.L_x_564) ;  /* 0xfffffffc00f08947 */ /* 0x002fea000383ffff */
[----:B------:R-:W-:Y:S05]  /*17bc0*/  BRA `(.L_x_578) ;  /* 0xfffffff800b47947 */ /* 0x000fea000383ffff */
.L_x_565:
[----:B0-----:R0:W1:Y:S02]  /*17bd0*/  SYNCS.PHASECHK.TRANS64.TRYWAIT P0, [R7+URZ], R0 ;  /* 0x00000000070075a7 */ /* 0x001064000800017f */
[----:B-1----:R-:W-:Y:S05]  /*17be0*/  @!P0 NANOSLEEP.SYNCS 0x989680 ;  /* 0x009896800000895d */ /* 0x002fea0003900000 */
[----:B------:R-:W1:Y:S02]  /*17bf0*/  @!P0 SYNCS.PHASECHK.TRANS64 P0, [R7+URZ], R0 ;  /* 0x00000000070085a7 */ /* 0x000e64000800007f */
[----:B-1----:R-:W-:Y:S05]  /*17c00*/  @!P0 BRA `(.L_x_565) ;  /* 0xfffffffc00f08947 */ /* 0x002fea000383ffff */
[----:B------:R-:W-:Y:S05]  /*17c10*/  BRA `(.L_x_579) ;  /* 0xfffffff800c47947 */ /* 0x000fea000383ffff */
.L_x_566:
[----:B0-----:R0:W1:Y:S02]  /*17c20*/  SYNCS.PHASECHK.TRANS64.TRYWAIT P0, [R7+URZ], R0 ;  /* 0x00000000070075a7 */ /* 0x001064000800017f */
[----:B-1----:R-:W-:Y:S05]  /*17c30*/  @!P0 NANOSLEEP.SYNCS 0x989680 ;  /* 0x009896800000895d */ /* 0x002fea0003900000 */
[----:B------:R-:W1:Y:S02]  /*17c40*/  @!P0 SYNCS.PHASECHK.TRANS64 P0, [R7+URZ], R0 ;  /* 0x00000000070085a7 */ /* 0x000e64000800007f */
[----:B-1----:R-:W-:Y:S05]  /*17c50*/  @!P0 BRA `(.L_x_566) ;  /* 0xfffffffc00f08947 */ /* 0x002fea000383ffff */
[----:B------:R-:W-:Y:S05]  /*17c60*/  BRA `(.L_x_580) ;  /* 0xfffffff800d47947 */ /* 0x000fea000383ffff */
.L_x_581:
[----:B------:R-:W-:-:S00]  /*17c70*/  BRA `(.L_x_581) ;  /* 0xfffffffc00fc7947 */ /* 0x000fc0000383ffff */
[----:B------:R-:W-:-:S00]  /*17c80*/  NOP ;  /* 0x0000000000007918 */ /* 0x000fc00000000000 */
[----:B------:R-:W-:-:S00]  /*17c90*/  NOP ;  /* 0x0000000000007918 */ /* 0x000fc00000000000 */
[----:B------:R-:W-:-:S00]  /*17ca0*/  NOP ;  /* 0x0000000000007918 */ /* 0x000fc00000000000 */
[----:B------:R-:W-:-:S00]  /*17cb0*/  NOP ;  /* 0x0000000000007918 */ /* 0x000fc00000000000 */
[----:B------:R-:W-:-:S00]  /*17cc0*/  NOP ;  /* 0x0000000000007918 */ /* 0x000fc00000000000 */
[----:B------:R-:W-:-:S00]  /*17cd0*/  NOP ;  /* 0x0000000000007918 */ /* 0x000fc00000000000 */
[----:B------:R-:W-:-:S00]  /*17ce0*/  NOP ;  /* 0x0000000000007918 */ /* 0x000fc00000000000 */
[----:B------:R-:W-:-:S00]  /*17cf0*/  NOP ;  /* 0x0000000000007918 */ /* 0x000fc00000000000 */
.L_x_582:


//--------------------- .nv.global.init           --------------------------
	.section	.nv.global.init,"aw",@progbits
.nv.global.init:
	.type		$str$22,@object
	.size		$str$22,($str$23 - $str$22)
$str$22:
        /*0000*/ 	.byte	0x6b, 0x5f, 0x74, 0x69, 0x6c, 0x65, 0x5f, 0x63, 0x6f, 0x75, 0x6e, 0x74, 0x20, 0x3e, 0x3d, 0x20
        /*0010*/ 	.byte	0x31, 0x00
	.type		$str$23,@object
	.size		$str$23,(__unnamed_1 - $str$23)
$str$23:
        /*0012*/ 	.byte	0x2f, 0x74, 0x6d, 0x70, 0x2f, 0x63, 0x75, 0x74, 0x6c, 0x61, 0x73, 0x73, 0x5f, 0x73, 0x77, 0x65
        /*0022*/ 	.byte	0x65, 0x70, 0x5f, 0x73, 0x72, 0x63, 0x2f, 0x69, 0x6e, 0x63, 0x6c, 0x75, 0x64, 0x65, 0x2f, 0x63
        /*0032*/ 	.byte	0x75, 0x74, 0x6c, 0x61, 0x73, 0x73, 0x2f, 0x67, 0x65, 0x6d, 0x6d, 0x2f, 0x63, 0x6f, 0x6c, 0x6c
        /*0042*/ 	.byte	0x65, 0x63, 0x74, 0x69, 0x76, 0x65, 0x2f, 0x73, 0x6d, 0x39, 0x30, 0x5f, 0x6d, 0x6d, 0x61, 0x5f
        /*0052*/ 	.byte	0x74, 0x6d, 0x61, 0x5f, 0x67, 0x6d, 0x6d, 0x61, 0x5f, 0x73, 0x73, 0x5f, 0x77, 0x61, 0x72, 0x70
        /*0062*/ 	.byte	0x73, 0x70, 0x65, 0x63, 0x69, 0x61, 0x6c, 0x69, 0x7a, 0x65, 0x64, 0x2e, 0x68, 0x70, 0x70, 0x00
	.type		__unnamed_1,@object
	.size		__unnamed_1,(.L_0 - __unnamed_1)
__unnamed_1:
        /* <DEDUP_REMOVED lines=180> */
        /*0bb2*/ 	.byte	0x74, 0x65, 0x3a, 0x3a, 0x69, 0x64, 0x65, 0x6e, 0x74, 0x69, 0x74, 0x79, 0x5d, 0x00
.L_0:


//--------------------- .nv.shared._ZN7cutlass13device_kernelINS_4gemm6kernel13GemmUniversalIN4cute5tupleIJiiiiEEENS1_10collective13CollectiveMmaINS1_34MainloopSm90TmaGmmaWarpSpecializedILi7ENS5_IJNS4_1CILi1EEESB_SB_EEENS1_35KernelTmaWarpSpecializedCooperativeEEENS5_IJNSA_ILi256EEESF_NSA_ILi32EEEEEENS_6half_tENS5_IJlSB_lEEESI_SJ_NS4_8TiledMMAINS4_8MMA_AtomIJNS4_4SM904GMMA26MMA_64x256x16_F32F16F16_SSILNSN_5MajorE0ELSP_0ELNSN_7ScaleInE1ELSQ_1EEEEEENS4_6LayoutINS5_IJNSA_ILi2EEESB_SB_EEENS5_IJSB_NSA_ILi0EEESW_EEEEENS5_IJNS4_10UnderscoreESZ_SZ_EEEEENS4_13SM90_TMA_LOADENS4_14ComposedLayoutINS4_7SwizzleILi2ELi4ELi3EEENS4_18smem_ptr_flag_bitsILi16EEENST_INS5_IJNSA_ILi8EEESG_EEENS5_IJSG_SB_EEEEEEEvNS4_8identityES12_S1C_vS1D_EENS_8epilogue10collective6detail29Sm90TmaWarpSpecializedAdapterINS1G_15DefaultEpilogueISI_SJ_SJ_NS1F_6thread17LinearCombinationISI_Li1EffLNS1K_9ScaleType4KindE0ELNS_15FloatRoundStyleE2ESI_EENS1_15EpilogueDefaultEEEEEvvEEEEvNT_6ParamsE --------------------------
	.section	.nv.shared._ZN7cutlass13device_kernelINS_4gemm6kernel13GemmUniversalIN4cute5tupleIJiiiiEEENS1_10collective13CollectiveMmaINS1_34MainloopSm90TmaGmmaWarpSpecializedILi7ENS5_IJNS4_1CILi1EEESB_SB_EEENS1_35KernelTmaWarpSpecializedCooperativeEEENS5_IJNSA_ILi256EEESF_NSA_ILi32EEEEEENS_6half_tENS5_IJlSB_lEEESI_SJ_NS4_8TiledMMAINS4_8MMA_AtomIJNS4_4SM904GMMA26MMA_64x256x16_F32F16F16_SSILNSN_5MajorE0ELSP_0ELNSN_7ScaleInE1ELSQ_1EEEEEENS4_6LayoutINS5_IJNSA_ILi2EEESB_SB_EEENS5_IJSB_NSA_ILi0EEESW_EEEEENS5_IJNS4_10UnderscoreESZ_SZ_EEEEENS4_13SM90_TMA_LOADENS4_14ComposedLayoutINS4_7SwizzleILi2ELi4ELi3EEENS4_18smem_ptr_flag_bitsILi16EEENST_INS5_IJNSA_ILi8EEESG_EEENS5_IJSG_SB_EEEEEEEvNS4_8identityES12_S1C_vS1D_EENS_8epilogue10collective6detail29Sm90TmaWarpSpecializedAdapterINS1G_15DefaultEpilogueISI_SJ_SJ_NS1F_6thread17LinearCombinationISI_Li1EffLNS1K_9ScaleType4KindE0ELNS_15FloatRoundStyleE2ESI_EENS1_15EpilogueDefaultEEEEEvvEEEEvNT_6ParamsE,"aw",@nobits
	.sectionflags	@""
	.align	16
	.zero		1024


//--------------------- .nv.shared.reserved.0     --------------------------
	.section	.nv.shared.reserved.0,"aw",@nobits
	.weak		__nv_reservedSMEM_offset_0_alias
	.size		__nv_reservedSMEM_offset_0_alias, 0, 0
	.other		__nv_reservedSMEM_offset_0_alias,@"STO_CUDA_RESERVED_SHARED STV_DEFAULT"
__nv_reservedSMEM_offset_0_alias:
	.zero		0


//--------------------- .nv.global                --------------------------
	.section	.nv.global,"aw",@nobits
.nv.global:
	.type		_ZN39_INTERNAL_077c1430_4_k_cu_0436734c_26924cute1_E,@object
	.size		_ZN39_INTERNAL_077c1430_4_k_cu_0436734c_26924cute1_E,(_ZN39_INTERNAL_077c1430_4_k_cu_0436734c_26924cuda3std3__45__cpo6cbeginE - _ZN39_INTERNAL_077c1430_4_k_cu_0436734c_26924cute1_E)
_ZN39_INTERNAL_077c1430_4_k_cu_0436734c_26924cute1_E:
	.zero		1
	.type		_ZN39_INTERNAL_077c1430_4_k_cu_0436734c_26924cuda3std3__45__cpo6cbeginE,@object
	.size		_ZN39_INTERNAL_077c1430_4_k_cu_0436734c_26924cuda3std3__45__cpo6cbeginE,(_ZN39_INTERNAL_077c1430_4_k_cu_0436734c_26924cuda3std3__48in_placeE - _ZN39_INTERNAL_077c1430_4_k_cu_0436734c_26924cuda3std3__45__cpo6cbeginE)
_ZN39_INTERNAL_077c1430_4_k_cu_0436734c_26924cuda3std3__45__cpo6cbeginE:
	.zero		1
	.type		_ZN39_INTERNAL_077c1430_4_k_cu_0436734c_26924cuda3std3__48in_placeE,@object
	.size		_ZN39_INTERNAL_077c1430_4_k_cu_0436734c_26924cuda3std3__48in_placeE,(_ZN39_INTERNAL_077c1430_4_k_cu_0436734c_26924cuda3std6ranges3__45__cpo9iter_moveE - _ZN39_INTERNAL_077c1430_4_k_cu_0436734c_26924cuda3std3__48in_placeE)
_ZN39_INTERNAL_077c1430_4_k_cu_0436734c_26924cuda3std3__48in_placeE:
	.zero		1
	.type		_ZN39_INTERNAL_077c1430_4_k_cu_0436734c_26924cuda3std6ranges3__45__cpo9iter_moveE,@object
	.size		_ZN39_INTERNAL_077c1430_4_k_cu_0436734c_26924cuda3std6ranges3__45__cpo9iter_moveE,(_ZN39_INTERNAL_077c1430_4_k_cu_0436734c_26924cuda3std3__45__cpo5beginE - _ZN39_INTERNAL_077c1430_4_k_cu_0436734c_26924cuda3std6ranges3__45__cpo9iter_moveE)
_ZN39_INTERNAL_077c1430_4_k_cu_0436734c_26924cuda3std6ranges3__45__cpo9iter_moveE:
	.zero		1
	.type		_ZN39_INTERNAL_077c1430_4_k_cu_0436734c_26924cuda3std3__45__cpo5beginE,@object
	.size		_ZN39_INTERNAL_077c1430_4_k_cu_0436734c_26924cuda3std3__45__cpo5beginE,(_ZN39_INTERNAL_077c1430_4_k_cu_0436734c_26924cuda3std3__441_GLOBAL__N__077c1430_4_k_cu_0436734c_26926ignoreE - _ZN39_INTERNAL_077c1430_4_k_cu_0436734c_26924cuda3std3__45__cpo5beginE)
_ZN39_INTERNAL_077c1430_4_k_cu_0436734c_26924cuda3std3__45__cpo5beginE:
	.zero		1
	.type		_ZN39_INTERNAL_077c1430_4_k_cu_0436734c_26924cuda3std3__441_GLOBAL__N__077c1430_4_k_cu_0436734c_26926ignoreE,@object
	.size		_ZN39_INTERNAL_077c1430_4_k_cu_0436734c_26924cuda3std3__441_GLOBAL__N__077c1430_4_k_cu_0436734c_26926ignoreE,(_ZN39_INTERNAL_077c1430_4_k_cu_0436734c_26924cute7productE - _ZN39_INTERNAL_077c1430_4_k_cu_0436734c_26924cuda3std3__441_GLOBAL__N__077c1430_4_k_cu_0436734c_26926ignoreE)
_ZN39_INTERNAL_077c1430_4_k_cu_0436734c_26924cuda3std3__441_GLOBAL__N__077c1430_4_k_cu_0436734c_26926ignoreE:
	.zero		1
	.type		_ZN39_INTERNAL_077c1430_4_k_cu_0436734c_26924cute7productE,@object
	.size		_ZN39_INTERNAL_077c1430_4_k_cu_0436734c_26924cute7productE,(_ZN39_INTERNAL_077c1430_4_k_cu_0436734c_26924cuda3std3__45__cpo3endE - _ZN39_INTERNAL_077c1430_4_k_cu_0436734c_26924cute7productE)
_ZN39_INTERNAL_077c1430_4_k_cu_0436734c_26924cute7productE:
	.zero		1
	.type		_ZN39_INTERNAL_077c1430_4_k_cu_0436734c_26924cuda3std3__45__cpo3endE,@object
	.size		_ZN39_INTERNAL_077c1430_4_k_cu_0436734c_26924cuda3std3__45__cpo3endE,(_ZN39_INTERNAL_077c1430_4_k_cu_0436734c_26924cuda3std3__419piecewise_constructE - _ZN39_INTERNAL_077c1430_4_k_cu_0436734c_26924cuda3std3__45__cpo3endE)
_ZN39_INTERNAL_077c1430_4_k_cu_0436734c_26924cuda3std3__45__cpo3endE:
	.zero		1
	.type		_ZN39_INTERNAL_077c1430_4_k_cu_0436734c_26924cuda3std3__419piecewise_constructE,@object
	.size		_ZN39_INTERNAL_077c1430_4_k_cu_0436734c_26924cuda3std3__419piecewise_constructE,(_ZN39_INTERNAL_077c1430_4_k_cu_0436734c_26924cuda3std3__45__cpo4cendE - _ZN39_INTERNAL_077c1430_4_k_cu_0436734c_26924cuda3std3__419piecewise_constructE)
_ZN39_INTERNAL_077c1430_4_k_cu_0436734c_26924cuda3std3__419piecewise_constructE:
	.zero		1
	.type		_ZN39_INTERNAL_077c1430_4_k_cu_0436734c_26924cuda3std3__45__cpo4cendE,@object
	.size		_ZN39_INTERNAL_077c1430_4_k_cu_0436734c_26924cuda3std3__45__cpo4cendE,(_ZN39_INTERNAL_077c1430_4_k_cu_0436734c_26924cuda3std6ranges3__45__cpo4swapE - _ZN39_INTERNAL_077c1430_4_k_cu_0436734c_26924cuda3std3__45__cpo4cendE)
_ZN39_INTERNAL_077c1430_4_k_cu_0436734c_26924cuda3std3__45__cpo4cendE:
	.zero		1
	.type		_ZN39_INTERNAL_077c1430_4_k_cu_0436734c_26924cuda3std6ranges3__45__cpo4swapE,@object
	.size		_ZN39_INTERNAL_077c1430_4_k_cu_0436734c_26924cuda3std6ranges3__45__cpo4swapE,(.L_8 - _ZN39_INTERNAL_077c1430_4_k_cu_0436734c_26924cuda3std6ranges3__45__cpo4swapE)
_ZN39_INTERNAL_077c1430_4_k_cu_0436734c_26924cuda3std6ranges3__45__cpo4swapE:
	.zero		1
.L_8:


//--------------------- .nv.constant0._ZN7cutlass13device_kernelINS_4gemm6kernel13GemmUniversalIN4cute5tupleIJiiiiEEENS1_10collective13CollectiveMmaINS1_34MainloopSm90TmaGmmaWarpSpecializedILi7ENS5_IJNS4_1CILi1EEESB_SB_EEENS1_35KernelTmaWarpSpecializedCooperativeEEENS5_IJNSA_ILi256EEESF_NSA_ILi32EEEEEENS_6half_tENS5_IJlSB_lEEESI_SJ_NS4_8TiledMMAINS4_8MMA_AtomIJNS4_4SM904GMMA26MMA_64x256x16_F32F16F16_SSILNSN_5MajorE0ELSP_0ELNSN_7ScaleInE1ELSQ_1EEEEEENS4_6LayoutINS5_IJNSA_ILi2EEESB_SB_EEENS5_IJSB_NSA_ILi0EEESW_EEEEENS5_IJNS4_10UnderscoreESZ_SZ_EEEEENS4_13SM90_TMA_LOADENS4_14ComposedLayoutINS4_7SwizzleILi2ELi4ELi3EEENS4_18smem_ptr_flag_bitsILi16EEENST_INS5_IJNSA_ILi8EEESG_EEENS5_IJSG_SB_EEEEEEEvNS4_8identityES12_S1C_vS1D_EENS_8epilogue10collective6detail29Sm90TmaWarpSpecializedAdapterINS1G_15DefaultEpilogueISI_SJ_SJ_NS1F_6thread17LinearCombinationISI_Li1EffLNS1K_9ScaleType4KindE0ELNS_15FloatRoundStyleE2ESI_EENS1_15EpilogueDefaultEEEEEvvEEEEvNT_6ParamsE --------------------------
	.section	.nv.constant0._ZN7cutlass13device_kernelINS_4gemm6kernel13GemmUniversalIN4cute5tupleIJiiiiEEENS1_10collective13CollectiveMmaINS1_34MainloopSm90TmaGmmaWarpSpecializedILi7ENS5_IJNS4_1CILi1EEESB_SB_EEENS1_35KernelTmaWarpSpecializedCooperativeEEENS5_IJNSA_ILi256EEESF_NSA_ILi32EEEEEENS_6half_tENS5_IJlSB_lEEESI_SJ_NS4_8TiledMMAINS4_8MMA_AtomIJNS4_4SM904GMMA26MMA_64x256x16_F32F16F16_SSILNSN_5MajorE0ELSP_0ELNSN_7ScaleInE1ELSQ_1EEEEEENS4_6LayoutINS5_IJNSA_ILi2EEESB_SB_EEENS5_IJSB_NSA_ILi0EEESW_EEEEENS5_IJNS4_10UnderscoreESZ_SZ_EEEEENS4_13SM90_TMA_LOADENS4_14ComposedLayoutINS4_7SwizzleILi2ELi4ELi3EEENS4_18smem_ptr_flag_bitsILi16EEENST_INS5_IJNSA_ILi8EEESG_EEENS5_IJSG_SB_EEEEEEEvNS4_8identityES12_S1C_vS1D_EENS_8epilogue10collective6detail29Sm90TmaWarpSpecializedAdapterINS1G_15DefaultEpilogueISI_SJ_SJ_NS1F_6thread17LinearCombinationISI_Li1EffLNS1K_9ScaleType4KindE0ELNS_15FloatRoundStyleE2ESI_EENS1_15EpilogueDefaultEEEEEvvEEEEvNT_6ParamsE,"a",@progbits
	.sectionflags	@""
	.align	4
.nv.constant0._ZN7cutlass13device_kernelINS_4gemm6kernel13GemmUniversalIN4cute5tupleIJiiiiEEENS1_10collective13CollectiveMmaINS1_34MainloopSm90TmaGmmaWarpSpecializedILi7ENS5_IJNS4_1CILi1EEESB_SB_EEENS1_35KernelTmaWarpSpecializedCooperativeEEENS5_IJNSA_ILi256EEESF_NSA_ILi32EEEEEENS_6half_tENS5_IJlSB_lEEESI_SJ_NS4_8TiledMMAINS4_8MMA_AtomIJNS4_4SM904GMMA26MMA_64x256x16_F32F16F16_SSILNSN_5MajorE0ELSP_0ELNSN_7ScaleInE1ELSQ_1EEEEEENS4_6LayoutINS5_IJNSA_ILi2EEESB_SB_EEENS5_IJSB_NSA_ILi0EEESW_EEEEENS5_IJNS4_10UnderscoreESZ_SZ_EEEEENS4_13SM90_TMA_LOADENS4_14ComposedLayoutINS4_7SwizzleILi2ELi4ELi3EEENS4_18smem_ptr_flag_bitsILi16EEENST_INS5_IJNSA_ILi8EEESG_EEENS5_IJSG_SB_EEEEEEEvNS4_8identityES12_S1C_vS1D_EENS_8epilogue10collective6detail29Sm90TmaWarpSpecializedAdapterINS1G_15DefaultEpilogueISI_SJ_SJ_NS1F_6thread17LinearCombinationISI_Li1EffLNS1K_9ScaleType4KindE0ELNS_15FloatRoundStyleE2ESI_EENS1_15EpilogueDefaultEEEEEvvEEEEvNT_6ParamsE:
	.zero		1664


//--------------------- SYMBOLS --------------------------

	.type		.nv.reservedSmem.offset0,@object
	.size		.nv.reservedSmem.offset0,0x4
	.type		__assertfail,@function
